// auto-generated by cutlass_sweep.conv — config: {"arch": "sm_100", "cluster_m": 2, "cluster_n": 1, "conv_kind": "dgrad", "dtype": "tf32", "ndim": 2, "tile_k": 32, "tile_m": 128, "tile_n": 64}
#include "cutlass/cutlass.h"
#include "cute/tensor.hpp"
#include "cutlass/kernel_hardware_info.hpp"
#include "cutlass/conv/convolution.h"
#include "cutlass/conv/dispatch_policy.hpp"
#include "cutlass/conv/collective/collective_builder.hpp"
#include "cutlass/conv/kernel/conv_universal.hpp"
#include "cutlass/conv/device/conv_universal_adapter.hpp"
#include "cutlass/epilogue/collective/collective_builder.hpp"

using namespace cute;
using Elem = cutlass::tfloat32_t;
using Acc  = float;
using LayoutAB = cutlass::layout::TensorNHWC;
using LayoutC  = cutlass::layout::TensorNHWC;
constexpr auto ConvOp = cutlass::conv::Operator::kDgrad;
using TileShape    = Shape<_128, _64, Shape<_32>>;
using ClusterShape = Shape<_2, _1, _1>;

using CollectiveEpilogue = typename cutlass::epilogue::collective::CollectiveBuilder<
    cutlass::arch::Sm100, cutlass::arch::OpClassTensorOp,
    TileShape, ClusterShape,
    cutlass::epilogue::collective::EpilogueTileAuto,
    Acc, Acc,
    Elem, LayoutC, 128 / cutlass::sizeof_bits<Elem>::value,
    Elem, LayoutC, 128 / cutlass::sizeof_bits<Elem>::value,
    cutlass::epilogue::collective::EpilogueScheduleAuto
  >::CollectiveOp;

using CollectiveMainloop = typename cutlass::conv::collective::CollectiveBuilder<
    cutlass::arch::Sm100, cutlass::arch::OpClassTensorOp, ConvOp,
    Elem, LayoutAB, 128 / cutlass::sizeof_bits<Elem>::value,
    Elem, LayoutAB, 128 / cutlass::sizeof_bits<Elem>::value,
    Acc,
    TileShape, ClusterShape,
    cutlass::conv::collective::StageCountAutoCarveout<
        static_cast<int>(sizeof(typename CollectiveEpilogue::SharedStorage))>,
    cutlass::conv::collective::KernelScheduleAuto
  >::CollectiveOp;

using ProblemShape = cutlass::conv::ConvProblemShape<
    ConvOp, CollectiveMainloop::DispatchPolicy::NumSpatialDimensions>;
using ConvKernel = cutlass::conv::kernel::ConvUniversal<
    ProblemShape, CollectiveMainloop, CollectiveEpilogue>;
using Conv = cutlass::conv::device::ConvUniversalAdapter<ConvKernel>;

auto* _anchor = &cutlass::device_kernel<ConvKernel>;


// ===== COMPILED SASS (sm_100a) =====

	.target	sm_100a

	.elftype	@"ET_EXEC"


//--------------------- .note.nv.tkinfo           --------------------------
	.section	.note.nv.tkinfo,"",@"SHT_NOTE"
	.sectionflags	@"SHF_NOTE_NV_TKINFO"
	.tkinfo
        /*0018*/ 	.word	0x00000002
        /*0030*/ 	.string	""
        /*0030*/ 	.string	"ptxas"
        /*0030*/ 	.string	"Cuda compilation tools, release 13.0, V13.0.88"
        /*0030*/ 	.string	"Build cuda_13.0.r13.0/compiler.36424714_0"
        /*0030*/ 	.string	"-arch sm_100a -m 64 "



//--------------------- .note.nv.cuinfo           --------------------------
	.section	.note.nv.cuinfo,"",@"SHT_NOTE"
	.sectionflags	@"SHF_NOTE_NV_CUINFO"
        /*0018*/ 	.short	0x0002
        /*001a*/ 	.short	0x0064
        /*001c*/ 	.short	0x0082
	.zero		2


//--------------------- .nv.info                  --------------------------
	.section	.nv.info,"",@"SHT_CUDA_INFO"
	.align	4


	//----- nvinfo : EIATTR_REGCOUNT
	.align		4
        /*0000*/ 	.byte	0x04, 0x2f
        /*0002*/ 	.short	(.L_19 - .L_18)
	.align		4
.L_18:
        /*0004*/ 	.word	index@(_ZN7cutlass13device_kernelINS_4conv6kernel13ConvUniversalINS1_16ConvProblemShapeILNS1_8OperatorE1ELi2EEENS1_10collective14CollectiveConvINS1_47MainloopSm100TmaUmmaWarpSpecializedImplicitGemmILS5_1ELi16ELi2ELi1ELi2EN4cute5tupleIJNSA_1CILi2EEENSC_ILi1EEESE_EEEEENSB_IJNSC_ILi128EEENSC_ILi64EEENSB_IJNSC_ILi32EEEEEEEEENS_10tfloat32_tESM_NSA_8TiledMMAINSA_8MMA_AtomIJNSA_23SM100_MMA_TF32_2x1SM_SSISM_SM_fLi128ELi64ELNSA_4UMMA5MajorE0ELSR_1ELNSQ_7ScaleInE0ELSS_0EEEEEENSA_6LayoutINSB_IJSE_SE_SE_EEENSB_IJNSC_ILi0EEESX_SX_EEEEENSB_IJNSA_10UnderscoreES10_S10_EEEEENS7_6detail27Sm100ImplicitGemmTileTraitsINSA_25SM100_TMA_2SM_LOAD_IM2COLENSA_14ComposedLayoutINSA_7SwizzleILi3ELi4ELi3EEENSA_18smem_ptr_flag_bitsILi32EEENSV_INSB_IJNSC_ILi8EEESJ_EEENSB_IJSJ_SE_EEEEEEEvEENS14_INSA_18SM100_TMA_2SM_LOADENS16_INS17_ILi2ELi5ELi2EEES1A_NSV_INSB_IJSJ_NSC_ILi4EEEEEENSB_IJSE_SJ_EEEEEEEvEEEENS_8epilogue10collective18CollectiveEpilogueINS1Q_23Sm100TmaWarpSpecializedILi3ELi2ELi16ELb1ELb0EEEJNSB_IJSI_SI_SK_EEENSB_IJNSV_ISI_SE_EENSV_INSB_IJNSC_ILi16EEESD_EEES1L_EEEEESM_NSB_IJNSB_IJlllEEESE_SX_EEESM_S22_NS1Q_6fusion15FusionCallbacksIS1U_NS23_17LinearCombinationISM_fSM_fLNS_15FloatRoundStyleE2EEES1V_S20_JEEENSA_5SM1004TMEM4LOAD26SM100_TMEM_LOAD_32dp32b16xENSA_20SM90_TMA_LOAD_IM2COLENS16_INS17_ILi2ELi4ELi3EEES1A_NSV_INSB_IJS1B_S1X_EEENSB_IJS1X_SE_EEEEEEENSA_39AutoVectorizingCopyWithAssumedAlignmentILi128EEENSA_21SM90_TMA_STORE_IM2COLES2I_S2K_S2K_EEEvvEEEEvNT_6ParamsE)
        /*0008*/ 	.word	0x00000056


	//----- nvinfo : EIATTR_FRAME_SIZE
	.align		4
.L_19:
        /*000c*/ 	.byte	0x04, 0x11
        /*000e*/ 	.short	(.L_21 - .L_20)
	.align		4
.L_20:
        /*0010*/ 	.word	index@($__internal_2_$__cuda_sm10x_tcgen05_guardrail_trap_unallocated_columns_being_dealloced)
        /*0014*/ 	.word	0x00000008


	//----- nvinfo : EIATTR_FRAME_SIZE
	.align		4
.L_21:
        /*0018*/ 	.byte	0x04, 0x11
        /*001a*/ 	.short	(.L_23 - .L_22)
	.align		4
.L_22:
        /*001c*/ 	.word	index@($__internal_1_$__cuda_sm10x_tcgen05_guardrail_trap_phase_invalid_during_alloc)
        /*0020*/ 	.word	0x00000008


	//----- nvinfo : EIATTR_FRAME_SIZE
	.align		4
.L_23:
        /*0024*/ 	.byte	0x04, 0x11
        /*0026*/ 	.short	(.L_25 - .L_24)
	.align		4
.L_24:
        /*0028*/ 	.word	index@($__internal_0_$__cuda_sm10x_tcgen05_guardrail_trap_col_being_dealloced_not_returned_by_alloc)
        /*002c*/ 	.word	0x00000008


	//----- nvinfo : EIATTR_FRAME_SIZE
	.align		4
.L_25:
        /*0030*/ 	.byte	0x04, 0x11
        /*0032*/ 	.short	(.L_27 - .L_26)
	.align		4
.L_26:
        /*0034*/ 	.word	index@(_ZN7cutlass13device_kernelINS_4conv6kernel13ConvUniversalINS1_16ConvProblemShapeILNS1_8OperatorE1ELi2EEENS1_10collective14CollectiveConvINS1_47MainloopSm100TmaUmmaWarpSpecializedImplicitGemmILS5_1ELi16ELi2ELi1ELi2EN4cute5tupleIJNSA_1CILi2EEENSC_ILi1EEESE_EEEEENSB_IJNSC_ILi128EEENSC_ILi64EEENSB_IJNSC_ILi32EEEEEEEEENS_10tfloat32_tESM_NSA_8TiledMMAINSA_8MMA_AtomIJNSA_23SM100_MMA_TF32_2x1SM_SSISM_SM_fLi128ELi64ELNSA_4UMMA5MajorE0ELSR_1ELNSQ_7ScaleInE0ELSS_0EEEEEENSA_6LayoutINSB_IJSE_SE_SE_EEENSB_IJNSC_ILi0EEESX_SX_EEEEENSB_IJNSA_10UnderscoreES10_S10_EEEEENS7_6detail27Sm100ImplicitGemmTileTraitsINSA_25SM100_TMA_2SM_LOAD_IM2COLENSA_14ComposedLayoutINSA_7SwizzleILi3ELi4ELi3EEENSA_18smem_ptr_flag_bitsILi32EEENSV_INSB_IJNSC_ILi8EEESJ_EEENSB_IJSJ_SE_EEEEEEEvEENS14_INSA_18SM100_TMA_2SM_LOADENS16_INS17_ILi2ELi5ELi2EEES1A_NSV_INSB_IJSJ_NSC_ILi4EEEEEENSB_IJSE_SJ_EEEEEEEvEEEENS_8epilogue10collective18CollectiveEpilogueINS1Q_23Sm100TmaWarpSpecializedILi3ELi2ELi16ELb1ELb0EEEJNSB_IJSI_SI_SK_EEENSB_IJNSV_ISI_SE_EENSV_INSB_IJNSC_ILi16EEESD_EEES1L_EEEEESM_NSB_IJNSB_IJlllEEESE_SX_EEESM_S22_NS1Q_6fusion15FusionCallbacksIS1U_NS23_17LinearCombinationISM_fSM_fLNS_15FloatRoundStyleE2EEES1V_S20_JEEENSA_5SM1004TMEM4LOAD26SM100_TMEM_LOAD_32dp32b16xENSA_20SM90_TMA_LOAD_IM2COLENS16_INS17_ILi2ELi4ELi3EEES1A_NSV_INSB_IJS1B_S1X_EEENSB_IJS1X_SE_EEEEEEENSA_39AutoVectorizingCopyWithAssumedAlignmentILi128EEENSA_21SM90_TMA_STORE_IM2COLES2I_S2K_S2K_EEEvvEEEEvNT_6ParamsE)
        /*0038*/ 	.word	0x00000008


	//----- nvinfo : EIATTR_MIN_STACK_SIZE
	.align		4
.L_27:
        /*003c*/ 	.byte	0x04, 0x12
        /*003e*/ 	.short	(.L_29 - .L_28)
	.align		4
.L_28:
        /*0040*/ 	.word	index@(_ZN7cutlass13device_kernelINS_4conv6kernel13ConvUniversalINS1_16ConvProblemShapeILNS1_8OperatorE1ELi2EEENS1_10collective14CollectiveConvINS1_47MainloopSm100TmaUmmaWarpSpecializedImplicitGemmILS5_1ELi16ELi2ELi1ELi2EN4cute5tupleIJNSA_1CILi2EEENSC_ILi1EEESE_EEEEENSB_IJNSC_ILi128EEENSC_ILi64EEENSB_IJNSC_ILi32EEEEEEEEENS_10tfloat32_tESM_NSA_8TiledMMAINSA_8MMA_AtomIJNSA_23SM100_MMA_TF32_2x1SM_SSISM_SM_fLi128ELi64ELNSA_4UMMA5MajorE0ELSR_1ELNSQ_7ScaleInE0ELSS_0EEEEEENSA_6LayoutINSB_IJSE_SE_SE_EEENSB_IJNSC_ILi0EEESX_SX_EEEEENSB_IJNSA_10UnderscoreES10_S10_EEEEENS7_6detail27Sm100ImplicitGemmTileTraitsINSA_25SM100_TMA_2SM_LOAD_IM2COLENSA_14ComposedLayoutINSA_7SwizzleILi3ELi4ELi3EEENSA_18smem_ptr_flag_bitsILi32EEENSV_INSB_IJNSC_ILi8EEESJ_EEENSB_IJSJ_SE_EEEEEEEvEENS14_INSA_18SM100_TMA_2SM_LOADENS16_INS17_ILi2ELi5ELi2EEES1A_NSV_INSB_IJSJ_NSC_ILi4EEEEEENSB_IJSE_SJ_EEEEEEEvEEEENS_8epilogue10collective18CollectiveEpilogueINS1Q_23Sm100TmaWarpSpecializedILi3ELi2ELi16ELb1ELb0EEEJNSB_IJSI_SI_SK_EEENSB_IJNSV_ISI_SE_EENSV_INSB_IJNSC_ILi16EEESD_EEES1L_EEEEESM_NSB_IJNSB_IJlllEEESE_SX_EEESM_S22_NS1Q_6fusion15FusionCallbacksIS1U_NS23_17LinearCombinationISM_fSM_fLNS_15FloatRoundStyleE2EEES1V_S20_JEEENSA_5SM1004TMEM4LOAD26SM100_TMEM_LOAD_32dp32b16xENSA_20SM90_TMA_LOAD_IM2COLENS16_INS17_ILi2ELi4ELi3EEES1A_NSV_INSB_IJS1B_S1X_EEENSB_IJS1X_SE_EEEEEEENSA_39AutoVectorizingCopyWithAssumedAlignmentILi128EEENSA_21SM90_TMA_STORE_IM2COLES2I_S2K_S2K_EEEvvEEEEvNT_6ParamsE)
        /*0044*/ 	.word	0x00000008
.L_29:


//--------------------- .nv.compat                --------------------------
	.section	.nv.compat,"",@"SHT_CUDA_COMPAT_INFO"
	.align	4
        /*0000*/ 	.byte	0x02, 0x09, 0x01, 0x00, 0x02, 0x02, 0x02, 0x00, 0x02, 0x05, 0x05, 0x00, 0x03, 0x07, 0x01, 0x01
        /*0010*/ 	.byte	0x02, 0x03, 0x01, 0x00, 0x02, 0x06, 0x01, 0x00, 0x04, 0x0b, 0x08, 0x00, 0x09, 0x00, 0x00, 0x00
        /*0020*/ 	.byte	0x00, 0x00, 0x00, 0x00


//--------------------- .nv.info._ZN7cutlass13device_kernelINS_4conv6kernel13ConvUniversalINS1_16ConvProblemShapeILNS1_8OperatorE1ELi2EEENS1_10collective14CollectiveConvINS1_47MainloopSm100TmaUmmaWarpSpecializedImplicitGemmILS5_1ELi16ELi2ELi1ELi2EN4cute5tupleIJNSA_1CILi2EEENSC_ILi1EEESE_EEEEENSB_IJNSC_ILi128EEENSC_ILi64EEENSB_IJNSC_ILi32EEEEEEEEENS_10tfloat32_tESM_NSA_8TiledMMAINSA_8MMA_AtomIJNSA_23SM100_MMA_TF32_2x1SM_SSISM_SM_fLi128ELi64ELNSA_4UMMA5MajorE0ELSR_1ELNSQ_7ScaleInE0ELSS_0EEEEEENSA_6LayoutINSB_IJSE_SE_SE_EEENSB_IJNSC_ILi0EEESX_SX_EEEEENSB_IJNSA_10UnderscoreES10_S10_EEEEENS7_6detail27Sm100ImplicitGemmTileTraitsINSA_25SM100_TMA_2SM_LOAD_IM2COLENSA_14ComposedLayoutINSA_7SwizzleILi3ELi4ELi3EEENSA_18smem_ptr_flag_bitsILi32EEENSV_INSB_IJNSC_ILi8EEESJ_EEENSB_IJSJ_SE_EEEEEEEvEENS14_INSA_18SM100_TMA_2SM_LOADENS16_INS17_ILi2ELi5ELi2EEES1A_NSV_INSB_IJSJ_NSC_ILi4EEEEEENSB_IJSE_SJ_EEEEEEEvEEEENS_8epilogue10collective18CollectiveEpilogueINS1Q_23Sm100TmaWarpSpecializedILi3ELi2ELi16ELb1ELb0EEEJNSB_IJSI_SI_SK_EEENSB_IJNSV_ISI_SE_EENSV_INSB_IJNSC_ILi16EEESD_EEES1L_EEEEESM_NSB_IJNSB_IJlllEEESE_SX_EEESM_S22_NS1Q_6fusion15FusionCallbacksIS1U_NS23_17LinearCombinationISM_fSM_fLNS_15FloatRoundStyleE2EEES1V_S20_JEEENSA_5SM1004TMEM4LOAD26SM100_TMEM_LOAD_32dp32b16xENSA_20SM90_TMA_LOAD_IM2COLENS16_INS17_ILi2ELi4ELi3EEES1A_NSV_INSB_IJS1B_S1X_EEENSB_IJS1X_SE_EEEEEEENSA_39AutoVectorizingCopyWithAssumedAlignmentILi128EEENSA_21SM90_TMA_STORE_IM2COLES2I_S2K_S2K_EEEvvEEEEvNT_6ParamsE --------------------------
	.section	.nv.info._ZN7cutlass13device_kernelINS_4conv6kernel13ConvUniversalINS1_16ConvProblemShapeILNS1_8OperatorE1ELi2EEENS1_10collective14CollectiveConvINS1_47MainloopSm100TmaUmmaWarpSpecializedImplicitGemmILS5_1ELi16ELi2ELi1ELi2EN4cute5tupleIJNSA_1CILi2EEENSC_ILi1EEESE_EEEEENSB_IJNSC_ILi128EEENSC_ILi64EEENSB_IJNSC_ILi32EEEEEEEEENS_10tfloat32_tESM_NSA_8TiledMMAINSA_8MMA_AtomIJNSA_23SM100_MMA_TF32_2x1SM_SSISM_SM_fLi128ELi64ELNSA_4UMMA5MajorE0ELSR_1ELNSQ_7ScaleInE0ELSS_0EEEEEENSA_6LayoutINSB_IJSE_SE_SE_EEENSB_IJNSC_ILi0EEESX_SX_EEEEENSB_IJNSA_10UnderscoreES10_S10_EEEEENS7_6detail27Sm100ImplicitGemmTileTraitsINSA_25SM100_TMA_2SM_LOAD_IM2COLENSA_14ComposedLayoutINSA_7SwizzleILi3ELi4ELi3EEENSA_18smem_ptr_flag_bitsILi32EEENSV_INSB_IJNSC_ILi8EEESJ_EEENSB_IJSJ_SE_EEEEEEEvEENS14_INSA_18SM100_TMA_2SM_LOADENS16_INS17_ILi2ELi5ELi2EEES1A_NSV_INSB_IJSJ_NSC_ILi4EEEEEENSB_IJSE_SJ_EEEEEEEvEEEENS_8epilogue10collective18CollectiveEpilogueINS1Q_23Sm100TmaWarpSpecializedILi3ELi2ELi16ELb1ELb0EEEJNSB_IJSI_SI_SK_EEENSB_IJNSV_ISI_SE_EENSV_INSB_IJNSC_ILi16EEESD_EEES1L_EEEEESM_NSB_IJNSB_IJlllEEESE_SX_EEESM_S22_NS1Q_6fusion15FusionCallbacksIS1U_NS23_17LinearCombinationISM_fSM_fLNS_15FloatRoundStyleE2EEES1V_S20_JEEENSA_5SM1004TMEM4LOAD26SM100_TMEM_LOAD_32dp32b16xENSA_20SM90_TMA_LOAD_IM2COLENS16_INS17_ILi2ELi4ELi3EEES1A_NSV_INSB_IJS1B_S1X_EEENSB_IJS1X_SE_EEEEEEENSA_39AutoVectorizingCopyWithAssumedAlignmentILi128EEENSA_21SM90_TMA_STORE_IM2COLES2I_S2K_S2K_EEEvvEEEEvNT_6ParamsE,"",@"SHT_CUDA_INFO"
	.sectionflags	@""
	.align	4


	//----- nvinfo : EIATTR_CUDA_API_VERSION
	.align		4
        /*0000*/ 	.byte	0x04, 0x37
        /*0002*/ 	.short	(.L_31 - .L_30)
.L_30:
        /*0004*/ 	.word	0x00000082


	//----- nvinfo : EIATTR_KPARAM_INFO
	.align		4
.L_31:
        /*0008*/ 	.byte	0x04, 0x17
        /*000a*/ 	.short	(.L_33 - .L_32)
.L_32:
        /*000c*/ 	.word	0x00000000
        /*0010*/ 	.short	0x0000
        /*0012*/ 	.short	0x0000
        /*0014*/ 	.byte	0x00, 0xf0, 0x01, 0x20


	//----- nvinfo : EIATTR_AT_ENTRY_FRAGMENTS
	.align		4
.L_33:
        /*0018*/ 	.byte	0x04, 0x4f
        /*001a*/ 	.short	(.L_35 - .L_34)


	//   ....[0]....
.L_34:
        /*001c*/ 	.word	0x00000007


	//----- nvinfo : EIATTR_RESERVED_SMEM_USED
	.align		4
.L_35:
        /*0020*/ 	.byte	0x01, 0x41
	.zero		2


	//----- nvinfo : EIATTR_SPARSE_MMA_MASK
	.align		4
        /*0024*/ 	.byte	0x03, 0x50
        /*0026*/ 	.short	0x0000


	//----- nvinfo : EIATTR_TCGEN05_2CTA_USED
	.align		4
        /*0028*/ 	.byte	0x01, 0x52
	.zero		2


	//----- nvinfo : EIATTR_MAXREG_COUNT
	.align		4
        /*002c*/ 	.byte	0x03, 0x1b
        /*002e*/ 	.short	0x00ff


	//----- nvinfo : EIATTR_NUM_BARRIERS
	.align		4
        /*0030*/ 	.byte	0x02, 0x4c
        /*0032*/ 	.byte	0x07
	.zero		1


	//----- nvinfo : EIATTR_EXTERNS
	.align		4
        /*0034*/ 	.byte	0x04, 0x0f
        /*0036*/ 	.short	(.L_37 - .L_36)


	//   ....[0]....
	.align		4
.L_36:
        /*0038*/ 	.word	index@(__assertfail)


	//----- nvinfo : EIATTR_MERCURY_ISA_VERSION
	.align		4
.L_37:
        /*003c*/ 	.byte	0x03, 0x5f
        /*003e*/ 	.short	0x0101


	//----- nvinfo : EIATTR_INT_WARP_WIDE_INSTR_OFFSETS
	.align		4
        /*0040*/ 	.byte	0x04, 0x31
        /*0042*/ 	.short	(.L_39 - .L_38)


	//   ....[0]....
.L_38:
        /*0044*/ 	.word	0x00000de0


	//   ....[1]....
        /*0048*/ 	.word	0x00000e90


	//   ....[2]....
        /*004c*/ 	.word	0x00004ab0


	//   ....[3]....
        /*0050*/ 	.word	0x00004ad0


	//   ....[4]....
        /*0054*/ 	.word	0x00004b00


	//   ....[5]....
        /*0058*/ 	.word	0x00005760


	//   ....[6]....
        /*005c*/ 	.word	0x000058c0


	//   ....[7]....
        /*0060*/ 	.word	0x00005960


	//   ....[8]....
        /*0064*/ 	.word	0x00005a90


	//   ....[9]....
        /*0068*/ 	.word	0x00005bd0


	//   ....[10]....
        /*006c*/ 	.word	0x00005c50


	//----- nvinfo : EIATTR_COOP_GROUP_MASK_REGIDS
	.align		4
.L_39:
        /*0070*/ 	.byte	0x04, 0x29
        /*0072*/ 	.short	(.L_41 - .L_40)


	//   ....[0]....
.L_40:
        /*0074*/ 	.word	0xffffffff


	//   ....[1]....
        /*0078*/ 	.word	0xffffffff


	//   ....[2]....
        /*007c*/ 	.word	0xffffffff


	//   ....[3]....
        /*0080*/ 	.word	0xffffffff


	//   ....[4]....
        /*0084*/ 	.word	0xffffffff


	//   ....[5]....
        /*0088*/ 	.word	0xffffffff


	//   ....[6]....
        /*008c*/ 	.word	0xffffffff


	//   ....[7]....
        /*0090*/ 	.word	0xffffffff


	//   ....[8]....
        /*0094*/ 	.word	0xffffffff


	//   ....[9]....
        /*0098*/ 	.word	0xffffffff


	//   ....[10]....
        /*009c*/ 	.word	0xffffffff


	//   ....[11]....
        /*00a0*/ 	.word	0xffffffff


	//   ....[12]....
        /*00a4*/ 	.word	0xffffffff


	//----- nvinfo : EIATTR_COOP_GROUP_INSTR_OFFSETS
	.align		4
.L_41:
        /*00a8*/ 	.byte	0x04, 0x28
        /*00aa*/ 	.short	(.L_43 - .L_42)


	//   ....[0]....
.L_42:
        /*00ac*/ 	.word	0x000000d0


	//   ....[1]....
        /*00b0*/ 	.word	0x00000540


	//   ....[2]....
        /*00b4*/ 	.word	0x00000890


	//   ....[3]....
        /*00b8*/ 	.word	0x00000a10


	//   ....[4]....
        /*00bc*/ 	.word	0x00000b10


	//   ....[5]....
        /*00c0*/ 	.word	0x00000c60


	//   ....[6]....
        /*00c4*/ 	.word	0x00000f00


	//   ....[7]....
        /*00c8*/ 	.word	0x000025c0


	//   ....[8]....
        /*00cc*/ 	.word	0x00003990


	//   ....[9]....
        /*00d0*/ 	.word	0x00003e60


	//   ....[10]....
        /*00d4*/ 	.word	0x00003e90


	//   ....[11]....
        /*00d8*/ 	.word	0x000049d0


	//   ....[12]....
        /*00dc*/ 	.word	0x00004bd0


	//----- nvinfo : EIATTR_VRC_CTA_INIT_COUNT
	.align		4
.L_43:
        /*00e0*/ 	.byte	0x02, 0x4a
        /*00e2*/ 	.byte	0x80
	.zero		1


	//----- nvinfo : EIATTR_SYSCALL_OFFSETS
	.align		4
        /*00e4*/ 	.byte	0x04, 0x46
        /*00e6*/ 	.short	(.L_45 - .L_44)


	//   ....[0]....
.L_44:
        /*00e8*/ 	.word	0x00006930


	//   ....[1]....
        /*00ec*/ 	.word	0x00006a20


	//   ....[2]....
        /*00f0*/ 	.word	0x000073f0


	//   ....[3]....
        /*00f4*/ 	.word	0x00007e40


	//----- nvinfo : EIATTR_MBARRIER_INSTR_OFFSETS
	.align		4
.L_45:
        /*00f8*/ 	.byte	0x04, 0x39
        /*00fa*/ 	.short	(.L_47 - .L_46)


	//   ....[0]....
.L_46:
        /*00fc*/ 	.word	0x00000670
        /*0100*/ 	.word	0x000000ff
        /*0104*/ 	.word	0x00000000
        /*0108*/ 	.short	0x0100
        /*010a*/ 	.byte	0x04
	.zero		1


	//   ....[1]....
        /*010c*/ 	.word	0x00000680
        /*0110*/ 	.word	0x000000ff
        /*0114*/ 	.word	0x00000080
        /*0118*/ 	.short	0x0100
        /*011a*/ 	.byte	0x04
	.zero		1


	//   ....[2]....
        /*011c*/ 	.word	0x00000690
        /*0120*/ 	.word	0x000000ff
        /*0124*/ 	.word	0x00000008
        /*0128*/ 	.short	0x0100
        /*012a*/ 	.byte	0x04
	.zero		1


	//   ....[3]....
        /*012c*/ 	.word	0x000006a0
        /*0130*/ 	.word	0x000000ff
        /*0134*/ 	.word	0x00000088
        /*0138*/ 	.short	0x0100
        /*013a*/ 	.byte	0x04
	.zero		1


	//   ....[4]....
        /*013c*/ 	.word	0x000006b0
        /*0140*/ 	.word	0x000000ff
        /*0144*/ 	.word	0x00000010
        /*0148*/ 	.short	0x0100
        /*014a*/ 	.byte	0x04
	.zero		1


	//   ....[5]....
        /*014c*/ 	.word	0x000006c0
        /*0150*/ 	.word	0x000000ff
        /*0154*/ 	.word	0x00000090
        /*0158*/ 	.short	0x0100
        /*015a*/ 	.byte	0x04
	.zero		1


	//   ....[6]....
        /*015c*/ 	.word	0x000006d0
        /*0160*/ 	.word	0x000000ff
        /*0164*/ 	.word	0x00000018
        /*0168*/ 	.short	0x0100
        /*016a*/ 	.byte	0x04
	.zero		1


	//   ....[7]....
        /*016c*/ 	.word	0x000006e0
        /*0170*/ 	.word	0x000000ff
        /*0174*/ 	.word	0x00000098
        /*0178*/ 	.short	0x0100
        /*017a*/ 	.byte	0x04
	.zero		1


	//   ....[8]....
        /*017c*/ 	.word	0x000006f0
        /*0180*/ 	.word	0x000000ff
        /*0184*/ 	.word	0x00000020
        /*0188*/ 	.short	0x0100
        /*018a*/ 	.byte	0x04
	.zero		1


	//   ....[9]....
        /*018c*/ 	.word	0x00000700
        /*0190*/ 	.word	0x000000ff
        /*0194*/ 	.word	0x000000a0
        /*0198*/ 	.short	0x0100
        /*019a*/ 	.byte	0x04
	.zero		1


	//   ....[10]....
        /*019c*/ 	.word	0x00000710
        /*01a0*/ 	.word	0x000000ff
        /*01a4*/ 	.word	0x00000028
        /*01a8*/ 	.short	0x0100
        /*01aa*/ 	.byte	0x04
	.zero		1


	//   ....[11]....
        /*01ac*/ 	.word	0x00000720
        /*01b0*/ 	.word	0x000000ff
        /*01b4*/ 	.word	0x000000a8
        /*01b8*/ 	.short	0x0100
        /*01ba*/ 	.byte	0x04
	.zero		1


	//   ....[12]....
        /*01bc*/ 	.word	0x00000730
        /*01c0*/ 	.word	0x000000ff
        /*01c4*/ 	.word	0x00000030
        /*01c8*/ 	.short	0x0100
        /*01ca*/ 	.byte	0x04
	.zero		1


	//   ....[13]....
        /*01cc*/ 	.word	0x00000740
        /*01d0*/ 	.word	0x000000ff
        /*01d4*/ 	.word	0x000000b0
        /*01d8*/ 	.short	0x0100
        /*01da*/ 	.byte	0x04
	.zero		1


	//   ....[14]....
        /*01dc*/ 	.word	0x00000750
        /*01e0*/ 	.word	0x000000ff
        /*01e4*/ 	.word	0x00000038
        /*01e8*/ 	.short	0x0100
        /*01ea*/ 	.byte	0x04
	.zero		1


	//   ....[15]....
        /*01ec*/ 	.word	0x00000760
        /*01f0*/ 	.word	0x000000ff
        /*01f4*/ 	.word	0x000000b8
        /*01f8*/ 	.short	0x0100
        /*01fa*/ 	.byte	0x04
	.zero		1


	//   ....[16]....
        /*01fc*/ 	.word	0x00000770
        /*0200*/ 	.word	0x000000ff
        /*0204*/ 	.word	0x00000040
        /*0208*/ 	.short	0x0100
        /*020a*/ 	.byte	0x04
	.zero		1


	//   ....[17]....
        /*020c*/ 	.word	0x00000780
        /*0210*/ 	.word	0x000000ff
        /*0214*/ 	.word	0x000000c0
        /*0218*/ 	.short	0x0100
        /*021a*/ 	.byte	0x04
	.zero		1


	//   ....[18]....
        /*021c*/ 	.word	0x00000790
        /*0220*/ 	.word	0x000000ff
        /*0224*/ 	.word	0x00000048
        /*0228*/ 	.short	0x0100
        /*022a*/ 	.byte	0x04
	.zero		1


	//   ....[19]....
        /*022c*/ 	.word	0x000007a0
        /*0230*/ 	.word	0x000000ff
        /*0234*/ 	.word	0x000000c8
        /*0238*/ 	.short	0x0100
        /*023a*/ 	.byte	0x04
	.zero		1


	//   ....[20]....
        /*023c*/ 	.word	0x000007b0
        /*0240*/ 	.word	0x000000ff
        /*0244*/ 	.word	0x00000050
        /*0248*/ 	.short	0x0100
        /*024a*/ 	.byte	0x04
	.zero		1


	//   ....[21]....
        /*024c*/ 	.word	0x000007c0
        /*0250*/ 	.word	0x000000ff
        /*0254*/ 	.word	0x000000d0
        /*0258*/ 	.short	0x0100
        /*025a*/ 	.byte	0x04
	.zero		1


	//   ....[22]....
        /*025c*/ 	.word	0x000007d0
        /*0260*/ 	.word	0x000000ff
        /*0264*/ 	.word	0x00000058
        /*0268*/ 	.short	0x0100
        /*026a*/ 	.byte	0x04
	.zero		1


	//   ....[23]....
        /*026c*/ 	.word	0x000007e0
        /*0270*/ 	.word	0x000000ff
        /*0274*/ 	.word	0x000000d8
        /*0278*/ 	.short	0x0100
        /*027a*/ 	.byte	0x04
	.zero		1


	//   ....[24]....
        /*027c*/ 	.word	0x000007f0
        /*0280*/ 	.word	0x000000ff
        /*0284*/ 	.word	0x00000060
        /*0288*/ 	.short	0x0100
        /*028a*/ 	.byte	0x04
	.zero		1


	//   ....[25]....
        /*028c*/ 	.word	0x00000800
        /*0290*/ 	.word	0x000000ff
        /*0294*/ 	.word	0x000000e0
        /*0298*/ 	.short	0x0100
        /*029a*/ 	.byte	0x04
	.zero		1


	//   ....[26]....
        /*029c*/ 	.word	0x00000810
        /*02a0*/ 	.word	0x000000ff
        /*02a4*/ 	.word	0x00000068
        /*02a8*/ 	.short	0x0100
        /*02aa*/ 	.byte	0x04
	.zero		1


	//   ....[27]....
        /*02ac*/ 	.word	0x00000820
        /*02b0*/ 	.word	0x000000ff
        /*02b4*/ 	.word	0x000000e8
        /*02b8*/ 	.short	0x0100
        /*02ba*/ 	.byte	0x04
	.zero		1


	//   ....[28]....
        /*02bc*/ 	.word	0x00000830
        /*02c0*/ 	.word	0x000000ff
        /*02c4*/ 	.word	0x00000070
        /*02c8*/ 	.short	0x0100
        /*02ca*/ 	.byte	0x04
	.zero		1


	//   ....[29]....
        /*02cc*/ 	.word	0x00000840
        /*02d0*/ 	.word	0x000000ff
        /*02d4*/ 	.word	0x000000f0
        /*02d8*/ 	.short	0x0100
        /*02da*/ 	.byte	0x04
	.zero		1


	//   ....[30]....
        /*02dc*/ 	.word	0x00000850
        /*02e0*/ 	.word	0x000000ff
        /*02e4*/ 	.word	0x00000078
        /*02e8*/ 	.short	0x0100
        /*02ea*/ 	.byte	0x04
	.zero		1


	//   ....[31]....
        /*02ec*/ 	.word	0x00000860
        /*02f0*/ 	.word	0x000000ff
        /*02f4*/ 	.word	0x000000f8
        /*02f8*/ 	.short	0x0100
        /*02fa*/ 	.byte	0x04
	.zero		1


	//   ....[32]....
        /*02fc*/ 	.word	0x000009a0
        /*0300*/ 	.word	0x000000ff
        /*0304*/ 	.word	0x00000100
        /*0308*/ 	.short	0x0100
        /*030a*/ 	.byte	0x04
	.zero		1


	//   ....[33]....
        /*030c*/ 	.word	0x000009b0
        /*0310*/ 	.word	0x000000ff
        /*0314*/ 	.word	0x00000118
        /*0318*/ 	.short	0x0100
        /*031a*/ 	.byte	0x04
	.zero		1


	//   ....[34]....
        /*031c*/ 	.word	0x000009c0
        /*0320*/ 	.word	0x000000ff
        /*0324*/ 	.word	0x00000108
        /*0328*/ 	.short	0x0100
        /*032a*/ 	.byte	0x04
	.zero		1


	//   ....[35]....
        /*032c*/ 	.word	0x000009d0
        /*0330*/ 	.word	0x000000ff
        /*0334*/ 	.word	0x00000120
        /*0338*/ 	.short	0x0100
        /*033a*/ 	.byte	0x04
	.zero		1


	//   ....[36]....
        /*033c*/ 	.word	0x000009e0
        /*0340*/ 	.word	0x000000ff
        /*0344*/ 	.word	0x00000110
        /*0348*/ 	.short	0x0100
        /*034a*/ 	.byte	0x04
	.zero		1


	//   ....[37]....
        /*034c*/ 	.word	0x000009f0
        /*0350*/ 	.word	0x000000ff
        /*0354*/ 	.word	0x00000128
        /*0358*/ 	.short	0x0100
        /*035a*/ 	.byte	0x04
	.zero		1


	//   ....[38]....
        /*035c*/ 	.word	0x00000ae0
        /*0360*/ 	.word	0x000000ff
        /*0364*/ 	.word	0x00000130
        /*0368*/ 	.short	0x0100
        /*036a*/ 	.byte	0x04
	.zero		1


	//   ....[39]....
        /*036c*/ 	.word	0x00000af0
        /*0370*/ 	.word	0x000000ff
        /*0374*/ 	.word	0x00000138
        /*0378*/ 	.short	0x0100
        /*037a*/ 	.byte	0x04
	.zero		1


	//   ....[40]....
        /*037c*/ 	.word	0x00000c30
        /*0380*/ 	.word	0x000000ff
        /*0384*/ 	.word	0x00000140
        /*0388*/ 	.short	0x0100
        /*038a*/ 	.byte	0x06
	.zero		1


	//   ....[41]....
        /*038c*/ 	.word	0x00000c40
        /*0390*/ 	.word	0x000000ff
        /*0394*/ 	.word	0x00000148
        /*0398*/ 	.short	0x0100
        /*039a*/ 	.byte	0x06
	.zero		1


	//   ....[42]....
        /*039c*/ 	.word	0x00000d80
        /*03a0*/ 	.word	0x000000ff
        /*03a4*/ 	.word	0x00000150
        /*03a8*/ 	.short	0x0100
        /*03aa*/ 	.byte	0x04
	.zero		1


	//   ....[43]....
        /*03ac*/ 	.word	0x00000d90
        /*03b0*/ 	.word	0x000000ff
        /*03b4*/ 	.word	0x00000160
        /*03b8*/ 	.short	0x0100
        /*03ba*/ 	.byte	0x04
	.zero		1


	//   ....[44]....
        /*03bc*/ 	.word	0x00000da0
        /*03c0*/ 	.word	0x000000ff
        /*03c4*/ 	.word	0x00000158
        /*03c8*/ 	.short	0x0100
        /*03ca*/ 	.byte	0x04
	.zero		1


	//   ....[45]....
        /*03cc*/ 	.word	0x00000db0
        /*03d0*/ 	.word	0x000000ff
        /*03d4*/ 	.word	0x00000168
        /*03d8*/ 	.short	0x0100
        /*03da*/ 	.byte	0x04
	.zero		1


	//   ....[46]....
        /*03dc*/ 	.word	0x00000eb0
        /*03e0*/ 	.word	0x000000ff
        /*03e4*/ 	.word	0x00000170
        /*03e8*/ 	.short	0x0100
        /*03ea*/ 	.byte	0x06
	.zero		1


	//   ....[47]....
        /*03ec*/ 	.word	0x000019f0
        /*03f0*/ 	.word	0x000000ff
        /*03f4*/ 	.word	0x00000080
        /*03f8*/ 	.short	0x010a
        /*03fa*/ 	.byte	0x04
	.zero		1


	//   ....[48]....
        /*03fc*/ 	.word	0x00001c70
        /*0400*/ 	.word	0x000000ff
        /*0404*/ 	.word	0x00000080
        /*0408*/ 	.short	0x010a
        /*040a*/ 	.byte	0x11
	.zero		1


	//   ....[49]....
        /*040c*/ 	.word	0x00001e20
        /*0410*/ 	.word	0x000000ff
        /*0414*/ 	.word	0x00000080
        /*0418*/ 	.short	0x010a
        /*041a*/ 	.byte	0x07
	.zero		1


	//   ....[50]....
        /*041c*/ 	.word	0x00001ff0
        /*0420*/ 	.word	0x000000ff
        /*0424*/ 	.word	0x00000138
        /*0428*/ 	.short	0x0101
        /*042a*/ 	.byte	0x19
	.zero		1


	//   ....[51]....
        /*042c*/ 	.word	0x00002020
        /*0430*/ 	.word	0x000000ff
        /*0434*/ 	.word	0x00000080
        /*0438*/ 	.short	0x010a
        /*043a*/ 	.byte	0x04
	.zero		1


	//   ....[52]....
        /*043c*/ 	.word	0x00002240
        /*0440*/ 	.word	0x000000ff
        /*0444*/ 	.word	0x00000080
        /*0448*/ 	.short	0x010a
        /*044a*/ 	.byte	0x11
	.zero		1


	//   ....[53]....
        /*044c*/ 	.word	0x000023f0
        /*0450*/ 	.word	0x000000ff
        /*0454*/ 	.word	0x00000080
        /*0458*/ 	.short	0x010a
        /*045a*/ 	.byte	0x07
	.zero		1


	//   ....[54]....
        /*045c*/ 	.word	0x000025d0
        /*0460*/ 	.word	0x000000ff
        /*0464*/ 	.word	0x00000140
        /*0468*/ 	.short	0x010a
        /*046a*/ 	.byte	0x19
	.zero		1


	//   ....[55]....
        /*046c*/ 	.word	0x00002690
        /*0470*/ 	.word	0x000000ff
        /*0474*/ 	.word	0x00000000
        /*0478*/ 	.short	0x0101
        /*047a*/ 	.byte	0x04
	.zero		1


	//   ....[56]....
        /*047c*/ 	.word	0x00002c90
        /*0480*/ 	.word	0x000000ff
        /*0484*/ 	.word	0x00000000
        /*0488*/ 	.short	0x010a
        /*048a*/ 	.byte	0x04
	.zero		1


	//   ....[57]....
        /*048c*/ 	.word	0x00002d30
        /*0490*/ 	.word	0x000000ff
        /*0494*/ 	.word	0x00000000
        /*0498*/ 	.short	0x010a
        /*049a*/ 	.byte	0x05
	.zero		1


	//   ....[58]....
        /*049c*/ 	.word	0x00002dd0
        /*04a0*/ 	.word	0x000000ff
        /*04a4*/ 	.word	0x00000000
        /*04a8*/ 	.short	0x010a
        /*04aa*/ 	.byte	0x05
	.zero		1


	//   ....[59]....
        /*04ac*/ 	.word	0x00002e70
        /*04b0*/ 	.word	0x000000ff
        /*04b4*/ 	.word	0x00000000
        /*04b8*/ 	.short	0x010a
        /*04ba*/ 	.byte	0x05
	.zero		1


	//   ....[60]....
        /*04bc*/ 	.word	0x00002f10
        /*04c0*/ 	.word	0x000000ff
        /*04c4*/ 	.word	0x00000000
        /*04c8*/ 	.short	0x010a
        /*04ca*/ 	.byte	0x05
	.zero		1


	//   ....[61]....
        /*04cc*/ 	.word	0x00002fb0
        /*04d0*/ 	.word	0x000000ff
        /*04d4*/ 	.word	0x00000000
        /*04d8*/ 	.short	0x010a
        /*04da*/ 	.byte	0x05
	.zero		1


	//   ....[62]....
        /*04dc*/ 	.word	0x00003050
        /*04e0*/ 	.word	0x000000ff
        /*04e4*/ 	.word	0x00000000
        /*04e8*/ 	.short	0x010a
        /*04ea*/ 	.byte	0x05
	.zero		1


	//   ....[63]....
        /*04ec*/ 	.word	0x000030f0
        /*04f0*/ 	.word	0x000000ff
        /*04f4*/ 	.word	0x00000000
        /*04f8*/ 	.short	0x010a
        /*04fa*/ 	.byte	0x05
	.zero		1


	//   ....[64]....
        /*04fc*/ 	.word	0x00003190
        /*0500*/ 	.word	0x000000ff
        /*0504*/ 	.word	0x00000000
        /*0508*/ 	.short	0x010a
        /*050a*/ 	.byte	0x05
	.zero		1


	//   ....[65]....
        /*050c*/ 	.word	0x00003230
        /*0510*/ 	.word	0x000000ff
        /*0514*/ 	.word	0x00000000
        /*0518*/ 	.short	0x010a
        /*051a*/ 	.byte	0x05
	.zero		1


	//   ....[66]....
        /*051c*/ 	.word	0x000032d0
        /*0520*/ 	.word	0x000000ff
        /*0524*/ 	.word	0x00000000
        /*0528*/ 	.short	0x010a
        /*052a*/ 	.byte	0x05
	.zero		1


	//   ....[67]....
        /*052c*/ 	.word	0x00003370
        /*0530*/ 	.word	0x000000ff
        /*0534*/ 	.word	0x00000000
        /*0538*/ 	.short	0x010a
        /*053a*/ 	.byte	0x05
	.zero		1


	//   ....[68]....
        /*053c*/ 	.word	0x00003410
        /*0540*/ 	.word	0x000000ff
        /*0544*/ 	.word	0x00000000
        /*0548*/ 	.short	0x010a
        /*054a*/ 	.byte	0x05
	.zero		1


	//   ....[69]....
        /*054c*/ 	.word	0x000034b0
        /*0550*/ 	.word	0x000000ff
        /*0554*/ 	.word	0x00000000
        /*0558*/ 	.short	0x010a
        /*055a*/ 	.byte	0x05
	.zero		1


	//   ....[70]....
        /*055c*/ 	.word	0x00003550
        /*0560*/ 	.word	0x000000ff
        /*0564*/ 	.word	0x00000000
        /*0568*/ 	.short	0x010a
        /*056a*/ 	.byte	0x05
	.zero		1


	//   ....[71]....
        /*056c*/ 	.word	0x00003600
        /*0570*/ 	.word	0x00000000
        /*0574*/ 	.word	0x00000000
        /*0578*/ 	.short	0x010a
        /*057a*/ 	.byte	0xff
	.zero		1


	//   ....[72]....
        /*057c*/ 	.word	0x00003750
        /*0580*/ 	.word	0x000000ff
        /*0584*/ 	.word	0x00000148
        /*0588*/ 	.short	0x010a
        /*058a*/ 	.byte	0x04
	.zero		1


	//   ....[73]....
        /*058c*/ 	.word	0x000037f0
        /*0590*/ 	.word	0x000000ff
        /*0594*/ 	.word	0x00000140
        /*0598*/ 	.short	0x010a
        /*059a*/ 	.byte	0x04
	.zero		1


	//   ....[74]....
        /*059c*/ 	.word	0x00003890
        /*05a0*/ 	.word	0x000000ff
        /*05a4*/ 	.word	0x00000000
        /*05a8*/ 	.short	0x0101
        /*05aa*/ 	.byte	0x05
	.zero		1


	//   ....[75]....
        /*05ac*/ 	.word	0x000038d0
        /*05b0*/ 	.word	0x000000ff
        /*05b4*/ 	.word	0x00000148
        /*05b8*/ 	.short	0x0106
        /*05ba*/ 	.byte	0x04
	.zero		1


	//   ....[76]....
        /*05bc*/ 	.word	0x00003910
        /*05c0*/ 	.word	0x00000000
        /*05c4*/ 	.word	0x00000148
        /*05c8*/ 	.short	0x010a
        /*05ca*/ 	.byte	0xff
	.zero		1


	//   ....[77]....
        /*05cc*/ 	.word	0x00003b60
        /*05d0*/ 	.word	0x000000ff
        /*05d4*/ 	.word	0x00000008
        /*05d8*/ 	.short	0x010a
        /*05da*/ 	.byte	0x05
	.zero		1


	//   ....[78]....
        /*05dc*/ 	.word	0x00003b80
        /*05e0*/ 	.word	0x000000ff
        /*05e4*/ 	.word	0x00000008
        /*05e8*/ 	.short	0x010a
        /*05ea*/ 	.byte	0x05
	.zero		1


	//   ....[79]....
        /*05ec*/ 	.word	0x00003d10
        /*05f0*/ 	.word	0x000000ff
        /*05f4*/ 	.word	0x00000008
        /*05f8*/ 	.short	0x010a
        /*05fa*/ 	.byte	0x05
	.zero		1


	//   ....[80]....
        /*05fc*/ 	.word	0x00003d30
        /*0600*/ 	.word	0x000000ff
        /*0604*/ 	.word	0x00000008
        /*0608*/ 	.short	0x010a
        /*060a*/ 	.byte	0x05
	.zero		1


	//   ....[81]....
        /*060c*/ 	.word	0x00003df0
        /*0610*/ 	.word	0x000000ff
        /*0614*/ 	.word	0x00000000
        /*0618*/ 	.short	0x0101
        /*061a*/ 	.byte	0x04
	.zero		1


	//   ....[82]....
        /*061c*/ 	.word	0x00004170
        /*0620*/ 	.word	0x000000ff
        /*0624*/ 	.word	0x00000140
        /*0628*/ 	.short	0x010a
        /*062a*/ 	.byte	0x14
	.zero		1


	//   ....[83]....
        /*062c*/ 	.word	0x00004210
        /*0630*/ 	.word	0x000000ff
        /*0634*/ 	.word	0x00000000
        /*0638*/ 	.short	0x0101
        /*063a*/ 	.byte	0x22
	.zero		1


	//   ....[84]....
        /*063c*/ 	.word	0x00004250
        /*0640*/ 	.word	0x000000ff
        /*0644*/ 	.word	0x00000160
        /*0648*/ 	.short	0x010a
        /*064a*/ 	.byte	0x19
	.zero		1


	//   ....[85]....
        /*064c*/ 	.word	0x000042f0
        /*0650*/ 	.word	0x000000ff
        /*0654*/ 	.word	0x00000000
        /*0658*/ 	.short	0x010a
        /*065a*/ 	.byte	0x04
	.zero		1


	//   ....[86]....
        /*065c*/ 	.word	0x00004340
        /*0660*/ 	.word	0x000000ff
        /*0664*/ 	.word	0x00000000
        /*0668*/ 	.short	0x010a
        /*066a*/ 	.byte	0x12
	.zero		1


	//   ....[87]....
        /*066c*/ 	.word	0x00004490
        /*0670*/ 	.word	0x000000ff
        /*0674*/ 	.word	0x00000000
        /*0678*/ 	.short	0x010a
        /*067a*/ 	.byte	0x05
	.zero		1


	//   ....[88]....
        /*067c*/ 	.word	0x000047c0
        /*0680*/ 	.word	0x000000ff
        /*0684*/ 	.word	0x00000000
        /*0688*/ 	.short	0x010a
        /*068a*/ 	.byte	0x04
	.zero		1


	//   ....[89]....
        /*068c*/ 	.word	0x00004860
        /*0690*/ 	.word	0x00000000
        /*0694*/ 	.word	0x00000000
        /*0698*/ 	.short	0x010a
        /*069a*/ 	.byte	0xff
	.zero		1


	//   ....[90]....
        /*069c*/ 	.word	0x000048a0
        /*06a0*/ 	.word	0x00000000
        /*06a4*/ 	.word	0x00000000
        /*06a8*/ 	.short	0x010a
        /*06aa*/ 	.byte	0xff
	.zero		1


	//   ....[91]....
        /*06ac*/ 	.word	0x00004910
        /*06b0*/ 	.word	0x000000ff
        /*06b4*/ 	.word	0x00000000
        /*06b8*/ 	.short	0x0101
        /*06ba*/ 	.byte	0x04
	.zero		1


	//   ....[92]....
        /*06bc*/ 	.word	0x00004950
        /*06c0*/ 	.word	0x000000ff
        /*06c4*/ 	.word	0x00000170
        /*06c8*/ 	.short	0x010a
        /*06ca*/ 	.byte	0x14
	.zero		1


	//   ....[93]....
        /*06cc*/ 	.word	0x000049c0
        /*06d0*/ 	.word	0x000000ff
        /*06d4*/ 	.word	0x00000000
        /*06d8*/ 	.short	0x0101
        /*06da*/ 	.byte	0x04
	.zero		1


	//   ....[94]....
        /*06dc*/ 	.word	0x00004e90
        /*06e0*/ 	.word	0x000000ff
        /*06e4*/ 	.word	0x00000140
        /*06e8*/ 	.short	0x010a
        /*06ea*/ 	.byte	0x1f
	.zero		1


	//   ....[95]....
        /*06ec*/ 	.word	0x00004f30
        /*06f0*/ 	.word	0x000000ff
        /*06f4*/ 	.word	0x00000000
        /*06f8*/ 	.short	0x0101
        /*06fa*/ 	.byte	0x2e
	.zero		1


	//   ....[96]....
        /*06fc*/ 	.word	0x00005470
        /*0700*/ 	.word	0x000000ff
        /*0704*/ 	.word	0x00000138
        /*0708*/ 	.short	0x010a
        /*070a*/ 	.byte	0x1f
	.zero		1


	//   ....[97]....
        /*070c*/ 	.word	0x00005660
        /*0710*/ 	.word	0x000000ff
        /*0714*/ 	.word	0x00000118
        /*0718*/ 	.short	0x010a
        /*071a*/ 	.byte	0x07
	.zero		1


	//   ....[98]....
        /*071c*/ 	.word	0x00005980
        /*0720*/ 	.word	0x000000ff
        /*0724*/ 	.word	0x00000100
        /*0728*/ 	.short	0x010b
        /*072a*/ 	.byte	0x07
	.zero		1


	//   ....[99]....
        /*072c*/ 	.word	0x000059b0
        /*0730*/ 	.word	0x000000ff
        /*0734*/ 	.word	0x00000000
        /*0738*/ 	.short	0x0101
        /*073a*/ 	.byte	0x04
	.zero		1


	//   ....[100]....
        /*073c*/ 	.word	0x000059c0
        /*0740*/ 	.word	0x000000ff
        /*0744*/ 	.word	0x00000118
        /*0748*/ 	.short	0x010a
        /*074a*/ 	.byte	0x05
	.zero		1


	//   ....[101]....
        /*074c*/ 	.word	0x00005c70
        /*0750*/ 	.word	0x000000ff
        /*0754*/ 	.word	0x00000100
        /*0758*/ 	.short	0x010b
        /*075a*/ 	.byte	0x05
	.zero		1


	//   ....[102]....
        /*075c*/ 	.word	0x00005c80
        /*0760*/ 	.word	0x000000ff
        /*0764*/ 	.word	0x00000000
        /*0768*/ 	.short	0x0101
        /*076a*/ 	.byte	0x04
	.zero		1


	//   ....[103]....
        /*076c*/ 	.word	0x00005ce0
        /*0770*/ 	.word	0x000000ff
        /*0774*/ 	.word	0x00000000
        /*0778*/ 	.short	0x010a
        /*077a*/ 	.byte	0x04
	.zero		1


	//   ....[104]....
        /*077c*/ 	.word	0x00005d70
        /*0780*/ 	.word	0x000000ff
        /*0784*/ 	.word	0x00000000
        /*0788*/ 	.short	0x010a
        /*078a*/ 	.byte	0x05
	.zero		1


	//   ....[105]....
        /*078c*/ 	.word	0x00005e10
        /*0790*/ 	.word	0x00000000
        /*0794*/ 	.word	0x00000000
        /*0798*/ 	.short	0x010a
        /*079a*/ 	.byte	0xff
	.zero		1


	//   ....[106]....
        /*079c*/ 	.word	0x000061d0
        /*07a0*/ 	.word	0x000000ff
        /*07a4*/ 	.word	0x00000140
        /*07a8*/ 	.short	0x010a
        /*07aa*/ 	.byte	0x2e
	.zero		1


	//   ....[107]....
        /*07ac*/ 	.word	0x000062a0
        /*07b0*/ 	.word	0x000000ff
        /*07b4*/ 	.word	0x00000000
        /*07b8*/ 	.short	0x0101
        /*07ba*/ 	.byte	0x04
	.zero		1


	//   ....[108]....
        /*07bc*/ 	.word	0x00006ee0
        /*07c0*/ 	.word	0x00000000
        /*07c4*/ 	.word	0x00000100
        /*07c8*/ 	.short	0x010a
        /*07ca*/ 	.byte	0xff
	.zero		1


	//   ....[109]....
        /*07cc*/ 	.word	0x00006fe0
        /*07d0*/ 	.word	0x0000004b
        /*07d4*/ 	.word	0x00000150
        /*07d8*/ 	.short	0x010a
        /*07da*/ 	.byte	0xff
	.zero		1


	//   ....[110]....
        /*07dc*/ 	.word	0x000071a0
        /*07e0*/ 	.word	0x00000000
        /*07e4*/ 	.word	0x00000100
        /*07e8*/ 	.short	0x010a
        /*07ea*/ 	.byte	0xff
	.zero		1


	//   ....[111]....
        /*07ec*/ 	.word	0x000072d0
        /*07f0*/ 	.word	0x0000004b
        /*07f4*/ 	.word	0x00000150
        /*07f8*/ 	.short	0x010a
        /*07fa*/ 	.byte	0xff
	.zero		1


	//   ....[112]....
        /*07fc*/ 	.word	0x00007b80
        /*0800*/ 	.word	0x00000000
        /*0804*/ 	.word	0x00000000
        /*0808*/ 	.short	0x0101
        /*080a*/ 	.byte	0xff
	.zero		1


	//   ....[113]....
        /*080c*/ 	.word	0x00007b90
        /*0810*/ 	.word	0x00000003
        /*0814*/ 	.word	0x00000100
        /*0818*/ 	.short	0x010a
        /*081a*/ 	.byte	0xff
	.zero		1


	//   ....[114]....
        /*081c*/ 	.word	0x00007c60
        /*0820*/ 	.word	0x00000003
        /*0824*/ 	.word	0x00000100
        /*0828*/ 	.short	0x010a
        /*082a*/ 	.byte	0xff
	.zero		1


	//   ....[115]....
        /*082c*/ 	.word	0x00007fc0
        /*0830*/ 	.word	0x0000004d
        /*0834*/ 	.word	0x00000000
        /*0838*/ 	.short	0x0101
        /*083a*/ 	.byte	0xff
	.zero		1


	//   ....[116]....
        /*083c*/ 	.word	0x00008670
        /*0840*/ 	.word	0x00000002
        /*0844*/ 	.word	0x00000000
        /*0848*/ 	.short	0x0101
        /*084a*/ 	.byte	0xff
	.zero		1


	//   ....[117]....
        /*084c*/ 	.word	0x000088f0
        /*0850*/ 	.word	0x000000ff
        /*0854*/ 	.word	0x00000000
        /*0858*/ 	.short	0x0101
        /*085a*/ 	.byte	0x04
	.zero		1


	//   ....[118]....
        /*085c*/ 	.word	0x00008920
        /*0860*/ 	.word	0x00000000
        /*0864*/ 	.word	0x00000080
        /*0868*/ 	.short	0x010a
        /*086a*/ 	.byte	0xff
	.zero		1


	//   ....[119]....
        /*086c*/ 	.word	0x00008980
        /*0870*/ 	.word	0x00000000
        /*0874*/ 	.word	0x00000080
        /*0878*/ 	.short	0x010a
        /*087a*/ 	.byte	0xff
	.zero		1


	//   ....[120]....
        /*087c*/ 	.word	0x000089e0
        /*0880*/ 	.word	0x00000000
        /*0884*/ 	.word	0x00000140
        /*0888*/ 	.short	0x010a
        /*088a*/ 	.byte	0xff
	.zero		1


	//   ....[121]....
        /*088c*/ 	.word	0x00008a40
        /*0890*/ 	.word	0x00000000
        /*0894*/ 	.word	0x00000000
        /*0898*/ 	.short	0x010a
        /*089a*/ 	.byte	0xff
	.zero		1


	//   ....[122]....
        /*089c*/ 	.word	0x00008aa0
        /*08a0*/ 	.word	0x00000000
        /*08a4*/ 	.word	0x00000000
        /*08a8*/ 	.short	0x010a
        /*08aa*/ 	.byte	0xff
	.zero		1


	//   ....[123]....
        /*08ac*/ 	.word	0x00008b00
        /*08b0*/ 	.word	0x00000000
        /*08b4*/ 	.word	0x00000000
        /*08b8*/ 	.short	0x010a
        /*08ba*/ 	.byte	0xff
	.zero		1


	//   ....[124]....
        /*08bc*/ 	.word	0x00008b60
        /*08c0*/ 	.word	0x00000000
        /*08c4*/ 	.word	0x00000000
        /*08c8*/ 	.short	0x010a
        /*08ca*/ 	.byte	0xff
	.zero		1


	//   ....[125]....
        /*08cc*/ 	.word	0x00008bc0
        /*08d0*/ 	.word	0x00000000
        /*08d4*/ 	.word	0x00000000
        /*08d8*/ 	.short	0x010a
        /*08da*/ 	.byte	0xff
	.zero		1


	//   ....[126]....
        /*08dc*/ 	.word	0x00008c20
        /*08e0*/ 	.word	0x00000000
        /*08e4*/ 	.word	0x00000000
        /*08e8*/ 	.short	0x010a
        /*08ea*/ 	.byte	0xff
	.zero		1


	//   ....[127]....
        /*08ec*/ 	.word	0x00008c80
        /*08f0*/ 	.word	0x00000000
        /*08f4*/ 	.word	0x00000000
        /*08f8*/ 	.short	0x010a
        /*08fa*/ 	.byte	0xff
	.zero		1


	//   ....[128]....
        /*08fc*/ 	.word	0x00008ce0
        /*0900*/ 	.word	0x00000000
        /*0904*/ 	.word	0x00000000
        /*0908*/ 	.short	0x010a
        /*090a*/ 	.byte	0xff
	.zero		1


	//   ....[129]....
        /*090c*/ 	.word	0x00008d40
        /*0910*/ 	.word	0x00000000
        /*0914*/ 	.word	0x00000000
        /*0918*/ 	.short	0x010a
        /*091a*/ 	.byte	0xff
	.zero		1


	//   ....[130]....
        /*091c*/ 	.word	0x00008da0
        /*0920*/ 	.word	0x00000000
        /*0924*/ 	.word	0x00000000
        /*0928*/ 	.short	0x010a
        /*092a*/ 	.byte	0xff
	.zero		1


	//   ....[131]....
        /*092c*/ 	.word	0x00008e00
        /*0930*/ 	.word	0x00000000
        /*0934*/ 	.word	0x00000000
        /*0938*/ 	.short	0x010a
        /*093a*/ 	.byte	0xff
	.zero		1


	//   ....[132]....
        /*093c*/ 	.word	0x00008e60
        /*0940*/ 	.word	0x00000000
        /*0944*/ 	.word	0x00000000
        /*0948*/ 	.short	0x010a
        /*094a*/ 	.byte	0xff
	.zero		1


	//   ....[133]....
        /*094c*/ 	.word	0x00008ec0
        /*0950*/ 	.word	0x00000000
        /*0954*/ 	.word	0x00000000
        /*0958*/ 	.short	0x010a
        /*095a*/ 	.byte	0xff
	.zero		1


	//   ....[134]....
        /*095c*/ 	.word	0x00008f20
        /*0960*/ 	.word	0x00000000
        /*0964*/ 	.word	0x00000000
        /*0968*/ 	.short	0x010a
        /*096a*/ 	.byte	0xff
	.zero		1


	//   ....[135]....
        /*096c*/ 	.word	0x00008f80
        /*0970*/ 	.word	0x00000000
        /*0974*/ 	.word	0x00000000
        /*0978*/ 	.short	0x010a
        /*097a*/ 	.byte	0xff
	.zero		1


	//   ....[136]....
        /*097c*/ 	.word	0x00008fe0
        /*0980*/ 	.word	0x00000004
        /*0984*/ 	.word	0x00000148
        /*0988*/ 	.short	0x010a
        /*098a*/ 	.byte	0xff
	.zero		1


	//   ....[137]....
        /*098c*/ 	.word	0x00009040
        /*0990*/ 	.word	0x00000004
        /*0994*/ 	.word	0x00000140
        /*0998*/ 	.short	0x010a
        /*099a*/ 	.byte	0xff
	.zero		1


	//   ....[138]....
        /*099c*/ 	.word	0x000090a0
        /*09a0*/ 	.word	0x00000005
        /*09a4*/ 	.word	0x00000008
        /*09a8*/ 	.short	0x010a
        /*09aa*/ 	.byte	0xff
	.zero		1


	//   ....[139]....
        /*09ac*/ 	.word	0x00009180
        /*09b0*/ 	.word	0x00000003
        /*09b4*/ 	.word	0x00000008
        /*09b8*/ 	.short	0x010a
        /*09ba*/ 	.byte	0xff
	.zero		1


	//   ....[140]....
        /*09bc*/ 	.word	0x000091e0
        /*09c0*/ 	.word	0x00000004
        /*09c4*/ 	.word	0x00000140
        /*09c8*/ 	.short	0x010a
        /*09ca*/ 	.byte	0xff
	.zero		1


	//   ....[141]....
        /*09cc*/ 	.word	0x00009240
        /*09d0*/ 	.word	0x00000004
        /*09d4*/ 	.word	0x00000160
        /*09d8*/ 	.short	0x010a
        /*09da*/ 	.byte	0xff
	.zero		1


	//   ....[142]....
        /*09dc*/ 	.word	0x000092a0
        /*09e0*/ 	.word	0x00000004
        /*09e4*/ 	.word	0x00000000
        /*09e8*/ 	.short	0x010a
        /*09ea*/ 	.byte	0xff
	.zero		1


	//   ....[143]....
        /*09ec*/ 	.word	0x00009300
        /*09f0*/ 	.word	0x00000000
        /*09f4*/ 	.word	0x00000000
        /*09f8*/ 	.short	0x010a
        /*09fa*/ 	.byte	0xff
	.zero		1


	//   ....[144]....
        /*09fc*/ 	.word	0x00009360
        /*0a00*/ 	.word	0x00000000
        /*0a04*/ 	.word	0x00000170
        /*0a08*/ 	.short	0x010a
        /*0a0a*/ 	.byte	0xff
	.zero		1


	//   ....[145]....
        /*0a0c*/ 	.word	0x000093c0
        /*0a10*/ 	.word	0x00000000
        /*0a14*/ 	.word	0x00000140
        /*0a18*/ 	.short	0x010a
        /*0a1a*/ 	.byte	0xff
	.zero		1


	//   ....[146]....
        /*0a1c*/ 	.word	0x00009420
        /*0a20*/ 	.word	0x00000000
        /*0a24*/ 	.word	0x00000138
        /*0a28*/ 	.short	0x010a
        /*0a2a*/ 	.byte	0xff
	.zero		1


	//   ....[147]....
        /*0a2c*/ 	.word	0x00009480
        /*0a30*/ 	.word	0x00000000
        /*0a34*/ 	.word	0x00000118
        /*0a38*/ 	.short	0x010a
        /*0a3a*/ 	.byte	0xff
	.zero		1


	//   ....[148]....
        /*0a3c*/ 	.word	0x000094e0
        /*0a40*/ 	.word	0x00000005
        /*0a44*/ 	.word	0x00000118
        /*0a48*/ 	.short	0x010a
        /*0a4a*/ 	.byte	0xff
	.zero		1


	//   ....[149]....
        /*0a4c*/ 	.word	0x00009540
        /*0a50*/ 	.word	0x00000000
        /*0a54*/ 	.word	0x00000000
        /*0a58*/ 	.short	0x010a
        /*0a5a*/ 	.byte	0xff
	.zero		1


	//   ....[150]....
        /*0a5c*/ 	.word	0x000095a0
        /*0a60*/ 	.word	0x00000000
        /*0a64*/ 	.word	0x00000000
        /*0a68*/ 	.short	0x010a
        /*0a6a*/ 	.byte	0xff
	.zero		1


	//   ....[151]....
        /*0a6c*/ 	.word	0x00009600
        /*0a70*/ 	.word	0x00000000
        /*0a74*/ 	.word	0x00000140
        /*0a78*/ 	.short	0x010a
        /*0a7a*/ 	.byte	0xff
	.zero		1


	//   ....[152]....
        /*0a7c*/ 	.word	0x00009650
        /*0a80*/ 	.word	0x00000000
        /*0a84*/ 	.word	0x00000100
        /*0a88*/ 	.short	0x010a
        /*0a8a*/ 	.byte	0xff
	.zero		1


	//   ....[153]....
        /*0a8c*/ 	.word	0x000096a0
        /*0a90*/ 	.word	0x0000004b
        /*0a94*/ 	.word	0x00000150
        /*0a98*/ 	.short	0x010a
        /*0a9a*/ 	.byte	0xff
	.zero		1


	//   ....[154]....
        /*0a9c*/ 	.word	0x000096f0
        /*0aa0*/ 	.word	0x00000003
        /*0aa4*/ 	.word	0x00000100
        /*0aa8*/ 	.short	0x010a
        /*0aaa*/ 	.byte	0xff
	.zero		1


	//----- nvinfo : EIATTR_NUM_MBARRIERS
	.align		4
.L_47:
        /*0aac*/ 	.byte	0x03, 0x38
        /*0aae*/ 	.short	0x002f


	//----- nvinfo : EIATTR_EXIT_INSTR_OFFSETS
	.align		4
        /*0ab0*/ 	.byte	0x04, 0x1c
        /*0ab2*/ 	.short	(.L_49 - .L_48)


	//   ....[0]....
.L_48:
        /*0ab4*/ 	.word	0x00003630


	//   ....[1]....
        /*0ab8*/ 	.word	0x000038e0


	//   ....[2]....
        /*0abc*/ 	.word	0x00003940


	//   ....[3]....
        /*0ac0*/ 	.word	0x00004be0


	//   ....[4]....
        /*0ac4*/ 	.word	0x00005e40


	//   ....[5]....
        /*0ac8*/ 	.word	0x00005e80


	//   ....[6]....
        /*0acc*/ 	.word	0x000087d0


	//   ....[7]....
        /*0ad0*/ 	.word	0x00008850


	//   ....[8]....
        /*0ad4*/ 	.word	0x00008880


	//   ....[9]....
        /*0ad8*/ 	.word	0x00008900


	//----- nvinfo : EIATTR_MAX_THREADS
	.align		4
.L_49:
        /*0adc*/ 	.byte	0x04, 0x05
        /*0ade*/ 	.short	(.L_51 - .L_50)
.L_50:
        /*0ae0*/ 	.word	0x00000100
        /*0ae4*/ 	.word	0x00000001
        /*0ae8*/ 	.word	0x00000001


	//----- nvinfo : EIATTR_CRS_STACK_SIZE
	.align		4
.L_51:
        /*0aec*/ 	.byte	0x04, 0x1e
        /*0aee*/ 	.short	(.L_53 - .L_52)
.L_52:
        /*0af0*/ 	.word	0x00000000


	//----- nvinfo : EIATTR_CBANK_PARAM_SIZE
	.align		4
.L_53:
        /*0af4*/ 	.byte	0x03, 0x19
        /*0af6*/ 	.short	0x0800


	//----- nvinfo : EIATTR_PARAM_CBANK
	.align		4
        /*0af8*/ 	.byte	0x04, 0x0a
        /*0afa*/ 	.short	(.L_55 - .L_54)
	.align		4
.L_54:
        /*0afc*/ 	.word	index@(.nv.constant0._ZN7cutlass13device_kernelINS_4conv6kernel13ConvUniversalINS1_16ConvProblemShapeILNS1_8OperatorE1ELi2EEENS1_10collective14CollectiveConvINS1_47MainloopSm100TmaUmmaWarpSpecializedImplicitGemmILS5_1ELi16ELi2ELi1ELi2EN4cute5tupleIJNSA_1CILi2EEENSC_ILi1EEESE_EEEEENSB_IJNSC_ILi128EEENSC_ILi64EEENSB_IJNSC_ILi32EEEEEEEEENS_10tfloat32_tESM_NSA_8TiledMMAINSA_8MMA_AtomIJNSA_23SM100_MMA_TF32_2x1SM_SSISM_SM_fLi128ELi64ELNSA_4UMMA5MajorE0ELSR_1ELNSQ_7ScaleInE0ELSS_0EEEEEENSA_6LayoutINSB_IJSE_SE_SE_EEENSB_IJNSC_ILi0EEESX_SX_EEEEENSB_IJNSA_10UnderscoreES10_S10_EEEEENS7_6detail27Sm100ImplicitGemmTileTraitsINSA_25SM100_TMA_2SM_LOAD_IM2COLENSA_14ComposedLayoutINSA_7SwizzleILi3ELi4ELi3EEENSA_18smem_ptr_flag_bitsILi32EEENSV_INSB_IJNSC_ILi8EEESJ_EEENSB_IJSJ_SE_EEEEEEEvEENS14_INSA_18SM100_TMA_2SM_LOADENS16_INS17_ILi2ELi5ELi2EEES1A_NSV_INSB_IJSJ_NSC_ILi4EEEEEENSB_IJSE_SJ_EEEEEEEvEEEENS_8epilogue10collective18CollectiveEpilogueINS1Q_23Sm100TmaWarpSpecializedILi3ELi2ELi16ELb1ELb0EEEJNSB_IJSI_SI_SK_EEENSB_IJNSV_ISI_SE_EENSV_INSB_IJNSC_ILi16EEESD_EEES1L_EEEEESM_NSB_IJNSB_IJlllEEESE_SX_EEESM_S22_NS1Q_6fusion15FusionCallbacksIS1U_NS23_17LinearCombinationISM_fSM_fLNS_15FloatRoundStyleE2EEES1V_S20_JEEENSA_5SM1004TMEM4LOAD26SM100_TMEM_LOAD_32dp32b16xENSA_20SM90_TMA_LOAD_IM2COLENS16_INS17_ILi2ELi4ELi3EEES1A_NSV_INSB_IJS1B_S1X_EEENSB_IJS1X_SE_EEEEEEENSA_39AutoVectorizingCopyWithAssumedAlignmentILi128EEENSA_21SM90_TMA_STORE_IM2COLES2I_S2K_S2K_EEEvvEEEEvNT_6ParamsE)
        /*0b00*/ 	.short	0x0380
        /*0b02*/ 	.short	0x0800


	//----- nvinfo : EIATTR_SW_WAR
	.align		4
.L_55:
        /*0b04*/ 	.byte	0x04, 0x36
        /*0b06*/ 	.short	(.L_57 - .L_56)
.L_56:
        /*0b08*/ 	.word	0x00000008
.L_57:


//--------------------- .nv.callgraph             --------------------------
	.section	.nv.callgraph,"",@"SHT_CUDA_CALLGRAPH"
	.align	4
	.sectionentsize	8
	.align		4
        /*0000*/ 	.word	0x00000000
	.align		4
        /*0004*/ 	.word	0xffffffff
	.align		4
        /*0008*/ 	.word	index@(_ZN7cutlass13device_kernelINS_4conv6kernel13ConvUniversalINS1_16ConvProblemShapeILNS1_8OperatorE1ELi2EEENS1_10collective14CollectiveConvINS1_47MainloopSm100TmaUmmaWarpSpecializedImplicitGemmILS5_1ELi16ELi2ELi1ELi2EN4cute5tupleIJNSA_1CILi2EEENSC_ILi1EEESE_EEEEENSB_IJNSC_ILi128EEENSC_ILi64EEENSB_IJNSC_ILi32EEEEEEEEENS_10tfloat32_tESM_NSA_8TiledMMAINSA_8MMA_AtomIJNSA_23SM100_MMA_TF32_2x1SM_SSISM_SM_fLi128ELi64ELNSA_4UMMA5MajorE0ELSR_1ELNSQ_7ScaleInE0ELSS_0EEEEEENSA_6LayoutINSB_IJSE_SE_SE_EEENSB_IJNSC_ILi0EEESX_SX_EEEEENSB_IJNSA_10UnderscoreES10_S10_EEEEENS7_6detail27Sm100ImplicitGemmTileTraitsINSA_25SM100_TMA_2SM_LOAD_IM2COLENSA_14ComposedLayoutINSA_7SwizzleILi3ELi4ELi3EEENSA_18smem_ptr_flag_bitsILi32EEENSV_INSB_IJNSC_ILi8EEESJ_EEENSB_IJSJ_SE_EEEEEEEvEENS14_INSA_18SM100_TMA_2SM_LOADENS16_INS17_ILi2ELi5ELi2EEES1A_NSV_INSB_IJSJ_NSC_ILi4EEEEEENSB_IJSE_SJ_EEEEEEEvEEEENS_8epilogue10collective18CollectiveEpilogueINS1Q_23Sm100TmaWarpSpecializedILi3ELi2ELi16ELb1ELb0EEEJNSB_IJSI_SI_SK_EEENSB_IJNSV_ISI_SE_EENSV_INSB_IJNSC_ILi16EEESD_EEES1L_EEEEESM_NSB_IJNSB_IJlllEEESE_SX_EEESM_S22_NS1Q_6fusion15FusionCallbacksIS1U_NS23_17LinearCombinationISM_fSM_fLNS_15FloatRoundStyleE2EEES1V_S20_JEEENSA_5SM1004TMEM4LOAD26SM100_TMEM_LOAD_32dp32b16xENSA_20SM90_TMA_LOAD_IM2COLENS16_INS17_ILi2ELi4ELi3EEES1A_NSV_INSB_IJS1B_S1X_EEENSB_IJS1X_SE_EEEEEEENSA_39AutoVectorizingCopyWithAssumedAlignmentILi128EEENSA_21SM90_TMA_STORE_IM2COLES2I_S2K_S2K_EEEvvEEEEvNT_6ParamsE)
	.align		4
        /*000c*/ 	.word	index@(__assertfail)
	.align		4
        /*0010*/ 	.word	0x00000000
	.align		4
        /*0014*/ 	.word	0xfffffffe
	.align		4
        /*0018*/ 	.word	0x00000000
	.align		4
        /*001c*/ 	.word	0xfffffffd
	.align		4
        /*0020*/ 	.word	0x00000000
	.align		4
        /*0024*/ 	.word	0xfffffffc


//--------------------- .nv.constant4             --------------------------
	.section	.nv.constant4,"a",@progbits
	.align	8
	.align		8
.nv.constant4:
        /*0000*/ 	.dword	__assertfail
	.align		8
        /*0008*/ 	.dword	__unnamed_1
	.align		8
        /*0010*/ 	.dword	__unnamed_2
	.align		8
        /*0018*/ 	.dword	_ZN39_INTERNAL_f694b6c5_4_k_cu_3337fd8b_31674cuda3std3__45__cpo5beginE
	.align		8
        /*0020*/ 	.dword	_ZN39_INTERNAL_f694b6c5_4_k_cu_3337fd8b_31674cuda3std3__45__cpo3endE
	.align		8
        /*0028*/ 	.dword	_ZN39_INTERNAL_f694b6c5_4_k_cu_3337fd8b_31674cuda3std3__45__cpo6cbeginE
	.align		8
        /*0030*/ 	.dword	_ZN39_INTERNAL_f694b6c5_4_k_cu_3337fd8b_31674cuda3std3__45__cpo4cendE
	.align		8
        /*0038*/ 	.dword	_ZN39_INTERNAL_f694b6c5_4_k_cu_3337fd8b_31674cuda3std3__441_GLOBAL__N__f694b6c5_4_k_cu_3337fd8b_31676ignoreE
	.align		8
        /*0040*/ 	.dword	_ZN39_INTERNAL_f694b6c5_4_k_cu_3337fd8b_31674cuda3std3__419piecewise_constructE
	.align		8
        /*0048*/ 	.dword	_ZN39_INTERNAL_f694b6c5_4_k_cu_3337fd8b_31674cuda3std3__48in_placeE
	.align		8
        /*0050*/ 	.dword	_ZN39_INTERNAL_f694b6c5_4_k_cu_3337fd8b_31674cuda3std6ranges3__45__cpo4swapE
	.align		8
        /*0058*/ 	.dword	_ZN39_INTERNAL_f694b6c5_4_k_cu_3337fd8b_31674cuda3std6ranges3__45__cpo9iter_moveE
	.align		8
        /*0060*/ 	.dword	_ZN39_INTERNAL_f694b6c5_4_k_cu_3337fd8b_31674cute7productE
	.align		8
        /*0068*/ 	.dword	_ZN39_INTERNAL_f694b6c5_4_k_cu_3337fd8b_31674cute1_E
	.align		8
        /*0070*/ 	.dword	$str$27
	.align		8
        /*0078*/ 	.dword	$str$28
	.align		8
        /*0080*/ 	.dword	$str$29
	.align		8
        /*0088*/ 	.dword	$str$30


//--------------------- .text._ZN7cutlass13device_kernelINS_4conv6kernel13ConvUniversalINS1_16ConvProblemShapeILNS1_8OperatorE1ELi2EEENS1_10collective14CollectiveConvINS1_47MainloopSm100TmaUmmaWarpSpecializedImplicitGemmILS5_1ELi16ELi2ELi1ELi2EN4cute5tupleIJNSA_1CILi2EEENSC_ILi1EEESE_EEEEENSB_IJNSC_ILi128EEENSC_ILi64EEENSB_IJNSC_ILi32EEEEEEEEENS_10tfloat32_tESM_NSA_8TiledMMAINSA_8MMA_AtomIJNSA_23SM100_MMA_TF32_2x1SM_SSISM_SM_fLi128ELi64ELNSA_4UMMA5MajorE0ELSR_1ELNSQ_7ScaleInE0ELSS_0EEEEEENSA_6LayoutINSB_IJSE_SE_SE_EEENSB_IJNSC_ILi0EEESX_SX_EEEEENSB_IJNSA_10UnderscoreES10_S10_EEEEENS7_6detail27Sm100ImplicitGemmTileTraitsINSA_25SM100_TMA_2SM_LOAD_IM2COLENSA_14ComposedLayoutINSA_7SwizzleILi3ELi4ELi3EEENSA_18smem_ptr_flag_bitsILi32EEENSV_INSB_IJNSC_ILi8EEESJ_EEENSB_IJSJ_SE_EEEEEEEvEENS14_INSA_18SM100_TMA_2SM_LOADENS16_INS17_ILi2ELi5ELi2EEES1A_NSV_INSB_IJSJ_NSC_ILi4EEEEEENSB_IJSE_SJ_EEEEEEEvEEEENS_8epilogue10collective18CollectiveEpilogueINS1Q_23Sm100TmaWarpSpecializedILi3ELi2ELi16ELb1ELb0EEEJNSB_IJSI_SI_SK_EEENSB_IJNSV_ISI_SE_EENSV_INSB_IJNSC_ILi16EEESD_EEES1L_EEEEESM_NSB_IJNSB_IJlllEEESE_SX_EEESM_S22_NS1Q_6fusion15FusionCallbacksIS1U_NS23_17LinearCombinationISM_fSM_fLNS_15FloatRoundStyleE2EEES1V_S20_JEEENSA_5SM1004TMEM4LOAD26SM100_TMEM_LOAD_32dp32b16xENSA_20SM90_TMA_LOAD_IM2COLENS16_INS17_ILi2ELi4ELi3EEES1A_NSV_INSB_IJS1B_S1X_EEENSB_IJS1X_SE_EEEEEEENSA_39AutoVectorizingCopyWithAssumedAlignmentILi128EEENSA_21SM90_TMA_STORE_IM2COLES2I_S2K_S2K_EEEvvEEEEvNT_6ParamsE --------------------------
	.section	.text._ZN7cutlass13device_kernelINS_4conv6kernel13ConvUniversalINS1_16ConvProblemShapeILNS1_8OperatorE1ELi2EEENS1_10collective14CollectiveConvINS1_47MainloopSm100TmaUmmaWarpSpecializedImplicitGemmILS5_1ELi16ELi2ELi1ELi2EN4cute5tupleIJNSA_1CILi2EEENSC_ILi1EEESE_EEEEENSB_IJNSC_ILi128EEENSC_ILi64EEENSB_IJNSC_ILi32EEEEEEEEENS_10tfloat32_tESM_NSA_8TiledMMAINSA_8MMA_AtomIJNSA_23SM100_MMA_TF32_2x1SM_SSISM_SM_fLi128ELi64ELNSA_4UMMA5MajorE0ELSR_1ELNSQ_7ScaleInE0ELSS_0EEEEEENSA_6LayoutINSB_IJSE_SE_SE_EEENSB_IJNSC_ILi0EEESX_SX_EEEEENSB_IJNSA_10UnderscoreES10_S10_EEEEENS7_6detail27Sm100ImplicitGemmTileTraitsINSA_25SM100_TMA_2SM_LOAD_IM2COLENSA_14ComposedLayoutINSA_7SwizzleILi3ELi4ELi3EEENSA_18smem_ptr_flag_bitsILi32EEENSV_INSB_IJNSC_ILi8EEESJ_EEENSB_IJSJ_SE_EEEEEEEvEENS14_INSA_18SM100_TMA_2SM_LOADENS16_INS17_ILi2ELi5ELi2EEES1A_NSV_INSB_IJSJ_NSC_ILi4EEEEEENSB_IJSE_SJ_EEEEEEEvEEEENS_8epilogue10collective18CollectiveEpilogueINS1Q_23Sm100TmaWarpSpecializedILi3ELi2ELi16ELb1ELb0EEEJNSB_IJSI_SI_SK_EEENSB_IJNSV_ISI_SE_EENSV_INSB_IJNSC_ILi16EEESD_EEES1L_EEEEESM_NSB_IJNSB_IJlllEEESE_SX_EEESM_S22_NS1Q_6fusion15FusionCallbacksIS1U_NS23_17LinearCombinationISM_fSM_fLNS_15FloatRoundStyleE2EEES1V_S20_JEEENSA_5SM1004TMEM4LOAD26SM100_TMEM_LOAD_32dp32b16xENSA_20SM90_TMA_LOAD_IM2COLENS16_INS17_ILi2ELi4ELi3EEES1A_NSV_INSB_IJS1B_S1X_EEENSB_IJS1X_SE_EEEEEEENSA_39AutoVectorizingCopyWithAssumedAlignmentILi128EEENSA_21SM90_TMA_STORE_IM2COLES2I_S2K_S2K_EEEvvEEEEvNT_6ParamsE,"ax",@progbits
	.align	128
.text._ZN7cutlass13device_kernelINS_4conv6kernel13ConvUniversalINS1_16ConvProblemShapeILNS1_8OperatorE1ELi2EEENS1_10collective14CollectiveConvINS1_47MainloopSm100TmaUmmaWarpSpecializedImplicitGemmILS5_1ELi16ELi2ELi1ELi2EN4cute5tupleIJNSA_1CILi2EEENSC_ILi1EEESE_EEEEENSB_IJNSC_ILi128EEENSC_ILi64EEENSB_IJNSC_ILi32EEEEEEEEENS_10tfloat32_tESM_NSA_8TiledMMAINSA_8MMA_AtomIJNSA_23SM100_MMA_TF32_2x1SM_SSISM_SM_fLi128ELi64ELNSA_4UMMA5MajorE0ELSR_1ELNSQ_7ScaleInE0ELSS_0EEEEEENSA_6LayoutINSB_IJSE_SE_SE_EEENSB_IJNSC_ILi0EEESX_SX_EEEEENSB_IJNSA_10UnderscoreES10_S10_EEEEENS7_6detail27Sm100ImplicitGemmTileTraitsINSA_25SM100_TMA_2SM_LOAD_IM2COLENSA_14ComposedLayoutINSA_7SwizzleILi3ELi4ELi3EEENSA_18smem_ptr_flag_bitsILi32EEENSV_INSB_IJNSC_ILi8EEESJ_EEENSB_IJSJ_SE_EEEEEEEvEENS14_INSA_18SM100_TMA_2SM_LOADENS16_INS17_ILi2ELi5ELi2EEES1A_NSV_INSB_IJSJ_NSC_ILi4EEEEEENSB_IJSE_SJ_EEEEEEEvEEEENS_8epilogue10collective18CollectiveEpilogueINS1Q_23Sm100TmaWarpSpecializedILi3ELi2ELi16ELb1ELb0EEEJNSB_IJSI_SI_SK_EEENSB_IJNSV_ISI_SE_EENSV_INSB_IJNSC_ILi16EEESD_EEES1L_EEEEESM_NSB_IJNSB_IJlllEEESE_SX_EEESM_S22_NS1Q_6fusion15FusionCallbacksIS1U_NS23_17LinearCombinationISM_fSM_fLNS_15FloatRoundStyleE2EEES1V_S20_JEEENSA_5SM1004TMEM4LOAD26SM100_TMEM_LOAD_32dp32b16xENSA_20SM90_TMA_LOAD_IM2COLENS16_INS17_ILi2ELi4ELi3EEES1A_NSV_INSB_IJS1B_S1X_EEENSB_IJS1X_SE_EEEEEEENSA_39AutoVectorizingCopyWithAssumedAlignmentILi128EEENSA_21SM90_TMA_STORE_IM2COLES2I_S2K_S2K_EEEvvEEEEvNT_6ParamsE:
        .type           _ZN7cutlass13device_kernelINS_4conv6kernel13ConvUniversalINS1_16ConvProblemShapeILNS1_8OperatorE1ELi2EEENS1_10collective14CollectiveConvINS1_47MainloopSm100TmaUmmaWarpSpecializedImplicitGemmILS5_1ELi16ELi2ELi1ELi2EN4cute5tupleIJNSA_1CILi2EEENSC_ILi1EEESE_EEEEENSB_IJNSC_ILi128EEENSC_ILi64EEENSB_IJNSC_ILi32EEEEEEEEENS_10tfloat32_tESM_NSA_8TiledMMAINSA_8MMA_AtomIJNSA_23SM100_MMA_TF32_2x1SM_SSISM_SM_fLi128ELi64ELNSA_4UMMA5MajorE0ELSR_1ELNSQ_7ScaleInE0ELSS_0EEEEEENSA_6LayoutINSB_IJSE_SE_SE_EEENSB_IJNSC_ILi0EEESX_SX_EEEEENSB_IJNSA_10UnderscoreES10_S10_EEEEENS7_6detail27Sm100ImplicitGemmTileTraitsINSA_25SM100_TMA_2SM_LOAD_IM2COLENSA_14ComposedLayoutINSA_7SwizzleILi3ELi4ELi3EEENSA_18smem_ptr_flag_bitsILi32EEENSV_INSB_IJNSC_ILi8EEESJ_EEENSB_IJSJ_SE_EEEEEEEvEENS14_INSA_18SM100_TMA_2SM_LOADENS16_INS17_ILi2ELi5ELi2EEES1A_NSV_INSB_IJSJ_NSC_ILi4EEEEEENSB_IJSE_SJ_EEEEEEEvEEEENS_8epilogue10collective18CollectiveEpilogueINS1Q_23Sm100TmaWarpSpecializedILi3ELi2ELi16ELb1ELb0EEEJNSB_IJSI_SI_SK_EEENSB_IJNSV_ISI_SE_EENSV_INSB_IJNSC_ILi16EEESD_EEES1L_EEEEESM_NSB_IJNSB_IJlllEEESE_SX_EEESM_S22_NS1Q_6fusion15FusionCallbacksIS1U_NS23_17LinearCombinationISM_fSM_fLNS_15FloatRoundStyleE2EEES1V_S20_JEEENSA_5SM1004TMEM4LOAD26SM100_TMEM_LOAD_32dp32b16xENSA_20SM90_TMA_LOAD_IM2COLENS16_INS17_ILi2ELi4ELi3EEES1A_NSV_INSB_IJS1B_S1X_EEENSB_IJS1X_SE_EEEEEEENSA_39AutoVectorizingCopyWithAssumedAlignmentILi128EEENSA_21SM90_TMA_STORE_IM2COLES2I_S2K_S2K_EEEvvEEEEvNT_6ParamsE,@function
        .size           _ZN7cutlass13device_kernelINS_4conv6kernel13ConvUniversalINS1_16ConvProblemShapeILNS1_8OperatorE1ELi2EEENS1_10collective14CollectiveConvINS1_47MainloopSm100TmaUmmaWarpSpecializedImplicitGemmILS5_1ELi16ELi2ELi1ELi2EN4cute5tupleIJNSA_1CILi2EEENSC_ILi1EEESE_EEEEENSB_IJNSC_ILi128EEENSC_ILi64EEENSB_IJNSC_ILi32EEEEEEEEENS_10tfloat32_tESM_NSA_8TiledMMAINSA_8MMA_AtomIJNSA_23SM100_MMA_TF32_2x1SM_SSISM_SM_fLi128ELi64ELNSA_4UMMA5MajorE0ELSR_1ELNSQ_7ScaleInE0ELSS_0EEEEEENSA_6LayoutINSB_IJSE_SE_SE_EEENSB_IJNSC_ILi0EEESX_SX_EEEEENSB_IJNSA_10UnderscoreES10_S10_EEEEENS7_6detail27Sm100ImplicitGemmTileTraitsINSA_25SM100_TMA_2SM_LOAD_IM2COLENSA_14ComposedLayoutINSA_7SwizzleILi3ELi4ELi3EEENSA_18smem_ptr_flag_bitsILi32EEENSV_INSB_IJNSC_ILi8EEESJ_EEENSB_IJSJ_SE_EEEEEEEvEENS14_INSA_18SM100_TMA_2SM_LOADENS16_INS17_ILi2ELi5ELi2EEES1A_NSV_INSB_IJSJ_NSC_ILi4EEEEEENSB_IJSE_SJ_EEEEEEEvEEEENS_8epilogue10collective18CollectiveEpilogueINS1Q_23Sm100TmaWarpSpecializedILi3ELi2ELi16ELb1ELb0EEEJNSB_IJSI_SI_SK_EEENSB_IJNSV_ISI_SE_EENSV_INSB_IJNSC_ILi16EEESD_EEES1L_EEEEESM_NSB_IJNSB_IJlllEEESE_SX_EEESM_S22_NS1Q_6fusion15FusionCallbacksIS1U_NS23_17LinearCombinationISM_fSM_fLNS_15FloatRoundStyleE2EEES1V_S20_JEEENSA_5SM1004TMEM4LOAD26SM100_TMEM_LOAD_32dp32b16xENSA_20SM90_TMA_LOAD_IM2COLENS16_INS17_ILi2ELi4ELi3EEES1A_NSV_INSB_IJS1B_S1X_EEENSB_IJS1X_SE_EEEEEEENSA_39AutoVectorizingCopyWithAssumedAlignmentILi128EEENSA_21SM90_TMA_STORE_IM2COLES2I_S2K_S2K_EEEvvEEEEvNT_6ParamsE,(.L_x_202 - _ZN7cutlass13device_kernelINS_4conv6kernel13ConvUniversalINS1_16ConvProblemShapeILNS1_8OperatorE1ELi2EEENS1_10collective14CollectiveConvINS1_47MainloopSm100TmaUmmaWarpSpecializedImplicitGemmILS5_1ELi16ELi2ELi1ELi2EN4cute5tupleIJNSA_1CILi2EEENSC_ILi1EEESE_EEEEENSB_IJNSC_ILi128EEENSC_ILi64EEENSB_IJNSC_ILi32EEEEEEEEENS_10tfloat32_tESM_NSA_8TiledMMAINSA_8MMA_AtomIJNSA_23SM100_MMA_TF32_2x1SM_SSISM_SM_fLi128ELi64ELNSA_4UMMA5MajorE0ELSR_1ELNSQ_7ScaleInE0ELSS_0EEEEEENSA_6LayoutINSB_IJSE_SE_SE_EEENSB_IJNSC_ILi0EEESX_SX_EEEEENSB_IJNSA_10UnderscoreES10_S10_EEEEENS7_6detail27Sm100ImplicitGemmTileTraitsINSA_25SM100_TMA_2SM_LOAD_IM2COLENSA_14ComposedLayoutINSA_7SwizzleILi3ELi4ELi3EEENSA_18smem_ptr_flag_bitsILi32EEENSV_INSB_IJNSC_ILi8EEESJ_EEENSB_IJSJ_SE_EEEEEEEvEENS14_INSA_18SM100_TMA_2SM_LOADENS16_INS17_ILi2ELi5ELi2EEES1A_NSV_INSB_IJSJ_NSC_ILi4EEEEEENSB_IJSE_SJ_EEEEEEEvEEEENS_8epilogue10collective18CollectiveEpilogueINS1Q_23Sm100TmaWarpSpecializedILi3ELi2ELi16ELb1ELb0EEEJNSB_IJSI_SI_SK_EEENSB_IJNSV_ISI_SE_EENSV_INSB_IJNSC_ILi16EEESD_EEES1L_EEEEESM_NSB_IJNSB_IJlllEEESE_SX_EEESM_S22_NS1Q_6fusion15FusionCallbacksIS1U_NS23_17LinearCombinationISM_fSM_fLNS_15FloatRoundStyleE2EEES1V_S20_JEEENSA_5SM1004TMEM4LOAD26SM100_TMEM_LOAD_32dp32b16xENSA_20SM90_TMA_LOAD_IM2COLENS16_INS17_ILi2ELi4ELi3EEES1A_NSV_INSB_IJS1B_S1X_EEENSB_IJS1X_SE_EEEEEEENSA_39AutoVectorizingCopyWithAssumedAlignmentILi128EEENSA_21SM90_TMA_STORE_IM2COLES2I_S2K_S2K_EEEvvEEEEvNT_6ParamsE)
        .other          _ZN7cutlass13device_kernelINS_4conv6kernel13ConvUniversalINS1_16ConvProblemShapeILNS1_8OperatorE1ELi2EEENS1_10collective14CollectiveConvINS1_47MainloopSm100TmaUmmaWarpSpecializedImplicitGemmILS5_1ELi16ELi2ELi1ELi2EN4cute5tupleIJNSA_1CILi2EEENSC_ILi1EEESE_EEEEENSB_IJNSC_ILi128EEENSC_ILi64EEENSB_IJNSC_ILi32EEEEEEEEENS_10tfloat32_tESM_NSA_8TiledMMAINSA_8MMA_AtomIJNSA_23SM100_MMA_TF32_2x1SM_SSISM_SM_fLi128ELi64ELNSA_4UMMA5MajorE0ELSR_1ELNSQ_7ScaleInE0ELSS_0EEEEEENSA_6LayoutINSB_IJSE_SE_SE_EEENSB_IJNSC_ILi0EEESX_SX_EEEEENSB_IJNSA_10UnderscoreES10_S10_EEEEENS7_6detail27Sm100ImplicitGemmTileTraitsINSA_25SM100_TMA_2SM_LOAD_IM2COLENSA_14ComposedLayoutINSA_7SwizzleILi3ELi4ELi3EEENSA_18smem_ptr_flag_bitsILi32EEENSV_INSB_IJNSC_ILi8EEESJ_EEENSB_IJSJ_SE_EEEEEEEvEENS14_INSA_18SM100_TMA_2SM_LOADENS16_INS17_ILi2ELi5ELi2EEES1A_NSV_INSB_IJSJ_NSC_ILi4EEEEEENSB_IJSE_SJ_EEEEEEEvEEEENS_8epilogue10collective18CollectiveEpilogueINS1Q_23Sm100TmaWarpSpecializedILi3ELi2ELi16ELb1ELb0EEEJNSB_IJSI_SI_SK_EEENSB_IJNSV_ISI_SE_EENSV_INSB_IJNSC_ILi16EEESD_EEES1L_EEEEESM_NSB_IJNSB_IJlllEEESE_SX_EEESM_S22_NS1Q_6fusion15FusionCallbacksIS1U_NS23_17LinearCombinationISM_fSM_fLNS_15FloatRoundStyleE2EEES1V_S20_JEEENSA_5SM1004TMEM4LOAD26SM100_TMEM_LOAD_32dp32b16xENSA_20SM90_TMA_LOAD_IM2COLENS16_INS17_ILi2ELi4ELi3EEES1A_NSV_INSB_IJS1B_S1X_EEENSB_IJS1X_SE_EEEEEEENSA_39AutoVectorizingCopyWithAssumedAlignmentILi128EEENSA_21SM90_TMA_STORE_IM2COLES2I_S2K_S2K_EEEvvEEEEvNT_6ParamsE,@"STO_CUDA_ENTRY STV_DEFAULT"
_ZN7cutlass13device_kernelINS_4conv6kernel13ConvUniversalINS1_16ConvProblemShapeILNS1_8OperatorE1ELi2EEENS1_10collective14CollectiveConvINS1_47MainloopSm100TmaUmmaWarpSpecializedImplicitGemmILS5_1ELi16ELi2ELi1ELi2EN4cute5tupleIJNSA_1CILi2EEENSC_ILi1EEESE_EEEEENSB_IJNSC_ILi128EEENSC_ILi64EEENSB_IJNSC_ILi32EEEEEEEEENS_10tfloat32_tESM_NSA_8TiledMMAINSA_8MMA_AtomIJNSA_23SM100_MMA_TF32_2x1SM_SSISM_SM_fLi128ELi64ELNSA_4UMMA5MajorE0ELSR_1ELNSQ_7ScaleInE0ELSS_0EEEEEENSA_6LayoutINSB_IJSE_SE_SE_EEENSB_IJNSC_ILi0EEESX_SX_EEEEENSB_IJNSA_10UnderscoreES10_S10_EEEEENS7_6detail27Sm100ImplicitGemmTileTraitsINSA_25SM100_TMA_2SM_LOAD_IM2COLENSA_14ComposedLayoutINSA_7SwizzleILi3ELi4ELi3EEENSA_18smem_ptr_flag_bitsILi32EEENSV_INSB_IJNSC_ILi8EEESJ_EEENSB_IJSJ_SE_EEEEEEEvEENS14_INSA_18SM100_TMA_2SM_LOADENS16_INS17_ILi2ELi5ELi2EEES1A_NSV_INSB_IJSJ_NSC_ILi4EEEEEENSB_IJSE_SJ_EEEEEEEvEEEENS_8epilogue10collective18CollectiveEpilogueINS1Q_23Sm100TmaWarpSpecializedILi3ELi2ELi16ELb1ELb0EEEJNSB_IJSI_SI_SK_EEENSB_IJNSV_ISI_SE_EENSV_INSB_IJNSC_ILi16EEESD_EEES1L_EEEEESM_NSB_IJNSB_IJlllEEESE_SX_EEESM_S22_NS1Q_6fusion15FusionCallbacksIS1U_NS23_17LinearCombinationISM_fSM_fLNS_15FloatRoundStyleE2EEES1V_S20_JEEENSA_5SM1004TMEM4LOAD26SM100_TMEM_LOAD_32dp32b16xENSA_20SM90_TMA_LOAD_IM2COLENS16_INS17_ILi2ELi4ELi3EEES1A_NSV_INSB_IJS1B_S1X_EEENSB_IJS1X_SE_EEEEEEENSA_39AutoVectorizingCopyWithAssumedAlignmentILi128EEENSA_21SM90_TMA_STORE_IM2COLES2I_S2K_S2K_EEEvvEEEEvNT_6ParamsE:
[----:B------:R-:W1:Y:S01]  /*0000*/  LDC R1, c[0x0][0x37c] ;  /* 0x0000df00ff017b82 */ /* 0x000e620000000800 */
[----:B------:R-:W2:Y:S01]  /*0010*/  S2R R61, SR_TID.X ;  /* 0x00000000003d7919 */ /* 0x000ea20000002100 */
[----:B------:R-:W3:Y:S06]  /*0020*/  LDCU.64 UR8, c[0x0][0x890] ;  /* 0x00011200ff0877ac */ /* 0x000eec0008000a00 */
[----:B------:R-:W4:Y:S01]  /*0030*/  S2UR UR4, SR_CgaCtaId ;  /* 0x00000000000479c3 */ /* 0x000f220000008800 */
[----:B-1----:R-:W-:Y:S01]  /*0040*/  VIADD R1, R1, 0xfffffff8 ;  /* 0xfffffff801017836 */ /* 0x002fe20000000000 */
[----:B------:R-:W-:-:S02]  /*0050*/  PRMT R56, RZ, 0x7610, R56 ;  /* 0x00007610ff387816 */ /* 0x000fc40000000038 */
[----:B------:R-:W-:Y:S02]  /*0060*/  ELECT P1, URZ, PT ;  /* 0x0000000000ff782f */ /* 0x000fe40003820000 */
[----:B------:R-:W-:Y:S01]  /*0070*/  R2UR UR43, R1 ;  /* 0x00000000012b72ca */ /* 0x000fe200000e0000 */
[----:B---3--:R-:W-:-:S04]  /*0080*/  UISETP.NE.U32.AND UP0, UPT, UR8, URZ, UPT ;  /* 0x000000ff0800728c */ /* 0x008fc8000bf05070 */
[----:B------:R-:W-:Y:S02]  /*0090*/  UISETP.NE.AND.EX UP0, UPT, UR9, URZ, UPT, UP0 ;  /* 0x000000ff0900728c */ /* 0x000fe4000bf05300 */
[----:B----4-:R-:W-:Y:S02]  /*00a0*/  ULOP3.LUT UR38, UR4, 0x1, URZ, 0xc0, !UPT ;  /* 0x0000000104267892 */ /* 0x010fe4000f8ec0ff */
[----:B------:R-:W-:Y:S01]  /*00b0*/  ULOP3.LUT UR37, UR4, 0x1, URZ, 0x3c, !UPT ;  /* 0x0000000104257892 */ /* 0x000fe2000f8e3cff */
[----:B--2---:R-:W-:-:S05]  /*00c0*/  SHF.R.U32.HI R57, RZ, 0x5, R61 ;  /* 0x00000005ff397819 */ /* 0x004fca000001163d */
[----:B------:R-:W1:Y:S02]  /*00d0*/  SHFL.IDX PT, R0, R57, RZ, 0x1f ;  /* 0x00001fff39007589 */ /* 0x000e6400000e0000 */
[----:B-1----:R-:W-:Y:S01]  /*00e0*/  R2UR UR18, R0 ;  /* 0x00000000001272ca */ /* 0x002fe200000e0000 */
[----:B------:R-:W-:-:S14]  /*00f0*/  BRA.U UP0, `(.L_x_0) ;  /* 0x0000000100307547 */ /* 0x000fdc000b800000 */
[----:B------:R-:W1:Y:S02]  /*0100*/  LDCU.64 UR4, c[0x0][0x888] ;  /* 0x00011100ff0477ac */ /* 0x000e640008000a00 */
[----:B-1----:R-:W-:-:S04]  /*0110*/  UISETP.NE.U32.AND UP0, UPT, UR4, URZ, UPT ;  /* 0x000000ff0400728c */ /* 0x002fc8000bf05070 */
[----:B------:R-:W-:-:S09]  /*0120*/  UISETP.NE.AND.EX UP0, UPT, UR5, URZ, UPT, UP0 ;  /* 0x000000ff0500728c */ /* 0x000fd2000bf05300 */
[----:B------:R-:W-:Y:S05]  /*0130*/  BRA.U !UP0, `(.L_x_1) ;  /* 0x0000000108147547 */ /* 0x000fea000b800000 */
[----:B------:R-:W1:Y:S01]  /*0140*/  LDC.64 R2, c[0x0][0x888] ;  /* 0x00022200ff027b82 */ /* 0x000e620000000a00 */
[----:B------:R-:W1:Y:S02]  /*0150*/  LDCU.64 UR4, c[0x0][0x358] ;  /* 0x00006b00ff0477ac */ /* 0x000e640008000a00 */
[----:B-1----:R1:W5:Y:S01]  /*0160*/  LDG.E R27, desc[UR4][R2.64] ;  /* 0x00000004021b7981 */ /* 0x002362000c1e1900 */
[----:B------:R-:W-:Y:S01]  /*0170*/  HFMA2 R56, -RZ, RZ, 0, 5.9604644775390625e-08 ;  /* 0x00000001ff387431 */ /* 0x000fe200000001ff */
[----:B------:R-:W-:Y:S05]  /*0180*/  BRA `(.L_x_0) ;  /* 0x00000000000c7947 */ /* 0x000fea0003800000 */
.L_x_1:
[----:B------:R-:W1:Y:S01]  /*0190*/  LDCU UR4, c[0x0][0x880] ;  /* 0x00011000ff0477ac */ /* 0x000e620008000800 */
[----:B------:R-:W-:Y:S01]  /*01a0*/  HFMA2 R56, -RZ, RZ, 0, 5.9604644775390625e-08 ;  /* 0x00000001ff387431 */ /* 0x000fe200000001ff */
[----:B-1----:R-:W-:-:S07]  /*01b0*/  MOV R27, UR4 ;  /* 0x00000004001b7c02 */ /* 0x002fce0008000f00 */
.L_x_0:
[----:B------:R-:W2:Y:S02]  /*01c0*/  LDCU.64 UR4, c[0x0][0x8b0] ;  /* 0x00011600ff0477ac */ /* 0x000ea40008000a00 */
[----:B--2---:R-:W-:-:S04]  /*01d0*/  UISETP.NE.U32.AND UP0, UPT, UR4, URZ, UPT ;  /* 0x000000ff0400728c */ /* 0x004fc8000bf05070 */
[----:B------:R-:W-:-:S09]  /*01e0*/  UISETP.NE.AND.EX UP0, UPT, UR5, URZ, UPT, UP0 ;  /* 0x000000ff0500728c */ /* 0x000fd2000bf05300 */
[----:B------:R-:W-:Y:S05]  /*01f0*/  BRA.U UP0, `(.L_x_2) ;  /* 0x0000000100287547 */ /* 0x000fea000b800000 */
[----:B------:R-:W2:Y:S02]  /*0200*/  LDCU.64 UR4, c[0x0][0x8a8] ;  /* 0x00011500ff0477ac */ /* 0x000ea40008000a00 */
[----:B--2---:R-:W-:-:S04]  /*0210*/  UISETP.NE.U32.AND UP0, UPT, UR4, URZ, UPT ;  /* 0x000000ff0400728c */ /* 0x004fc8000bf05070 */
[----:B------:R-:W-:-:S09]  /*0220*/  UISETP.NE.AND.EX UP0, UPT, UR5, URZ, UPT, UP0 ;  /* 0x000000ff0500728c */ /* 0x000fd2000bf05300 */
[----:B------:R-:W-:Y:S05]  /*0230*/  BRA.U !UP0, `(.L_x_3) ;  /* 0x0000000108107547 */ /* 0x000fea000b800000 */
[----:B------:R-:W2:Y:S01]  /*0240*/  LDC.64 R24, c[0x0][0x8a8] ;  /* 0x00022a00ff187b82 */ /* 0x000ea20000000a00 */
[----:B------:R-:W2:Y:S02]  /*0250*/  LDCU.64 UR4, c[0x0][0x358] ;  /* 0x00006b00ff0477ac */ /* 0x000ea40008000a00 */
[----:B--2---:R2:W5:Y:S01]  /*0260*/  LDG.E R24, desc[UR4][R24.64] ;  /* 0x0000000418187981 */ /* 0x004562000c1e1900 */
[----:B------:R-:W-:Y:S05]  /*0270*/  BRA `(.L_x_2) ;  /* 0x0000000000087947 */ /* 0x000fea0003800000 */
.L_x_3:
[----:B------:R-:W2:Y:S02]  /*0280*/  LDCU UR4, c[0x0][0x8a0] ;  /* 0x00011400ff0477ac */ /* 0x000ea40008000800 */
[----:B--2---:R-:W-:Y:S02]  /*0290*/  MOV R24, UR4 ;  /* 0x0000000400187c02 */ /* 0x004fe40008000f00 */
.L_x_2:
[----:B------:R-:W-:Y:S01]  /*02a0*/  IMAD.U32 R0, RZ, RZ, UR18 ;  /* 0x00000012ff007e24 */ /* 0x000fe2000f8e00ff */
[----:B------:R-:W-:Y:S04]  /*02b0*/  BSSY.RECONVERGENT B0, `(.L_x_4) ;  /* 0x000000c000007945 */ /* 0x000fe80003800200 */
[C---:B------:R-:W-:Y:S02]  /*02c0*/  ISETP.NE.OR P2, PT, R0.reuse, 0x1, !P1 ;  /* 0x000000010000780c */ /* 0x040fe40004f45670 */
[----:B------:R-:W-:-:S11]  /*02d0*/  ISETP.NE.OR P0, PT, R0, 0x3, !P1 ;  /* 0x000000030000780c */ /* 0x000fd60004f05670 */
[----:B------:R-:W-:Y:S05]  /*02e0*/  @P2 BRA `(.L_x_5) ;  /* 0x0000000000202947 */ /* 0x000fea0003800000 */
[----:B------:R-:W3:Y:S02]  /*02f0*/  LDCU.64 UR4, c[0x0][0x348] ;  /* 0x00006900ff0477ac */ /* 0x000ee40008000a00 */
[----:B---3--:R-:W-:Y:S02]  /*0300*/  UIADD3 UR6, UP1, UPT, UR4, 0x80, URZ ;  /* 0x0000008004067890 */ /* 0x008fe4000ff3e0ff */
[----:B------:R-:W-:Y:S02]  /*0310*/  UIADD3 UR4, UP0, UPT, UR4, 0x180, URZ ;  /* 0x0000018004047890 */ /* 0x000fe4000ff1e0ff */
[----:B------:R-:W-:Y:S02]  /*0320*/  UIADD3.X UR7, UPT, UPT, URZ, UR5, URZ, UP1, !UPT ;  /* 0x00000005ff077290 */ /* 0x000fe40008ffe4ff */
[----:B------:R-:W-:-:S07]  /*0330*/  UIADD3.X UR5, UPT, UPT, URZ, UR5, URZ, UP0, !UPT ;  /* 0x00000005ff057290 */ /* 0x000fce00087fe4ff */
[----:B------:R3:W-:Y:S02]  /*0340*/  UTMACCTL.PF [UR6] ;  /* 0x00000000060079b9 */ /* 0x0007e40008040000 */
[----:B------:R3:W-:Y:S02]  /*0350*/  UTMACCTL.PF [UR4] ;  /* 0x00000000040079b9 */ /* 0x0007e40008040000 */
[----:B---3--:R-:W-:Y:S01]  /*0360*/  NOP ;  /* 0x0000000000007918 */ /* 0x008fe20000000000 */
.L_x_5:
[----:B------:R-:W-:Y:S05]  /*0370*/  BSYNC.RECONVERGENT B0 ;  /* 0x0000000000007941 */ /* 0x000fea0003800200 */
.L_x_4:
[----:B------:R-:W-:Y:S04]  /*0380*/  BSSY.RECONVERGENT B0, `(.L_x_6) ;  /* 0x000000a000007945 */ /* 0x000fe80003800200 */
        /* <DEDUP_REMOVED lines=9> */
.L_x_7:
[----:B------:R-:W-:Y:S05]  /*0420*/  BSYNC.RECONVERGENT B0 ;  /* 0x0000000000007941 */ /* 0x000fea0003800200 */
.L_x_6:
[----:B------:R-:W3:Y:S01]  /*0430*/  LDCU.64 UR4, c[0x0][0x888] ;  /* 0x00011100ff0477ac */ /* 0x000ee20008000a00 */
[----:B------:R-:W-:Y:S02]  /*0440*/  UISETP.EQ.U32.AND UP2, UPT, UR8, URZ, UPT ;  /* 0x000000ff0800728c */ /* 0x000fe4000bf42070 */
[----:B------:R-:W-:Y:S02]  /*0450*/  UPLOP3.LUT UP3, UPT, UPT, UPT, UPT, 0x80, 0x8 ;  /* 0x000000000008789c */ /* 0x000fe40003f6f070 */
[----:B---3--:R-:W-:-:S04]  /*0460*/  UISETP.NE.U32.AND UP0, UPT, UR4, URZ, UPT ;  /* 0x000000ff0400728c */ /* 0x008fc8000bf05070 */
[----:B------:R-:W-:-:S04]  /*0470*/  UISETP.NE.AND.EX UP1, UPT, UR5, URZ, UPT, UP0 ;  /* 0x000000ff0500728c */ /* 0x000fc8000bf25300 */
[----:B------:R-:W-:-:S04]  /*0480*/  UISETP.EQ.OR.EX UP4, UPT, UR9, URZ, !UP1, UP2 ;  /* 0x000000ff0900728c */ /* 0x000fc8000cf82720 */
[----:B------:R-:W-:-:S06]  /*0490*/  UP2UR UR4, UPR, URZ, 0x10 ;  /* 0x00000010ff047883 */ /* 0x000fcc0008000000 */
[----:B------:R-:W-:Y:S01]  /*04a0*/  MOV R60, UR4 ;  /* 0x00000004003c7c02 */ /* 0x000fe20008000f00 */
[----:B------:R-:W-:Y:S06]  /*04b0*/  BRA.U !UP4, `(.L_x_8) ;  /* 0x000000010c207547 */ /* 0x000fec000b800000 */
[----:B------:R-:W-:Y:S01]  /*04c0*/  UISETP.NE.U32.AND UP2, UPT, UR8, URZ, UPT ;  /* 0x000000ff0800728c */ /* 0x000fe2000bf45070 */
[----:B-----5:R-:W-:Y:S01]  /*04d0*/  FSETP.NEU.AND P0, PT, R27, RZ, PT ;  /* 0x000000ff1b00720b */ /* 0x020fe20003f0d000 */
[----:B------:R-:W-:Y:S02]  /*04e0*/  USEL UR4, URZ, 0xffffffff, UP1 ;  /* 0xffffffffff047887 */ /* 0x000fe40008800000 */
[----:B------:R-:W-:-:S10]  /*04f0*/  UISETP.NE.AND.EX UP2, UPT, UR9, URZ, UPT, UP2 ;  /* 0x000000ff0900728c */ /* 0x000fd4000bf45320 */
[----:B------:R-:W-:Y:S01]  /*0500*/  VOTEU.ANY UP0, P0 ;  /* 0x0000000000ff7886 */ /* 0x000fe20000000100 */
[----:B------:R-:W-:-:S04]  /*0510*/  @!UP2 USEL UR4, URZ, 0xffffffff, UP0 ;  /* 0xffffffffff04a887 */ /* 0x000fc80008000000 */
[----:B------:R-:W-:-:S04]  /*0520*/  ULOP3.LUT UR4, UR4, 0x1, URZ, 0xc0, !UPT ;  /* 0x0000000104047892 */ /* 0x000fc8000f8ec0ff */
[----:B------:R-:W-:-:S11]  /*0530*/  UISETP.NE.U32.AND UP3, UPT, UR4, 0x1, UPT ;  /* 0x000000010400788c */ /* 0x000fd6000bf65070 */
.L_x_8:
[----:B------:R-:W3:Y:S01]  /*0540*/  SHFL.IDX PT, R0, R57, RZ, 0x1f ;  /* 0x00001fff39007589 */ /* 0x000ee200000e0000 */
[----:B------:R-:W-:Y:S02]  /*0550*/  UISETP.NE.AND UP5, UPT, UR18, 0x2, UPT ;  /* 0x000000021200788c */ /* 0x000fe4000bfa5270 */
[----:B------:R-:W-:Y:S02]  /*0560*/  UISETP.NE.AND UP0, UPT, UR18, 0x2, UPT ;  /* 0x000000021200788c */ /* 0x000fe4000bf05270 */
[----:B------:R-:W-:Y:S02]  /*0570*/  UISETP.NE.OR UP2, UPT, UR38, URZ, UP5 ;  /* 0x000000ff2600728c */ /* 0x000fe4000af45670 */
[----:B------:R-:W-:-:S04]  /*0580*/  USEL UR53, URZ, 0x1, UP0 ;  /* 0x00000001ff357887 */ /* 0x000fc80008000000 */
[----:B------:R-:W-:Y:S02]  /*0590*/  PLOP3.LUT P3, PT, P1, PT, UP2, 0xae, 0xea ;  /* 0x0000000000ea781c */ /* 0x000fe40000f6f52e */
[----:B---3--:R-:W-:-:S13]  /*05a0*/  ISETP.NE.AND P0, PT, R0, RZ, PT ;  /* 0x000000ff0000720c */ /* 0x008fda0003f05270 */
[----:B------:R-:W-:Y:S05]  /*05b0*/  @P0 BRA `(.L_x_9) ;  /* 0x0000000000b40947 */ /* 0x000fea0003800000 */
[----:B------:R-:W-:Y:S01]  /*05c0*/  ELECT P0, URZ, PT ;  /* 0x0000000000ff782f */ /* 0x000fe20003800000 */
[----:B------:R-:W-:-:S12]  /*05d0*/  BSSY.RECONVERGENT B0, `(.L_x_9) ;  /* 0x000002b000007945 */ /* 0x000fd80003800200 */
[----:B------:R-:W-:Y:S05]  /*05e0*/  @!P0 BRA `(.L_x_10) ;  /* 0x0000000000a48947 */ /* 0x000fea0003800000 */
[----:B------:R-:W3:Y:S01]  /*05f0*/  S2UR UR5, SR_CgaCtaId ;  /* 0x00000000000579c3 */ /* 0x000ee20000008800 */
[----:B------:R-:W-:Y:S01]  /*0600*/  UMOV UR4, 0x400 ;  /* 0x0000040000047882 */ /* 0x000fe20000000000 */
[----:B------:R-:W-:Y:S02]  /*0610*/  UMOV UR6, 0x1 ;  /* 0x0000000100067882 */ /* 0x000fe40000000000 */
[----:B------:R-:W-:-:S04]  /*0620*/  UIADD3 UR6, UPT, UPT, -UR6, 0x100000, URZ ;  /* 0x0010000006067890 */ /* 0x000fc8000fffe1ff */
[----:B------:R-:W-:Y:S02]  /*0630*/  USHF.L.U32 UR7, UR6, 0xb, URZ ;  /* 0x0000000b06077899 */ /* 0x000fe400080006ff */
[----:B------:R-:W-:Y:S02]  /*0640*/  USHF.L.U32 UR6, UR6, 0x1, URZ ;  /* 0x0000000106067899 */ /* 0x000fe400080006ff */
[----:B---3--:R-:W-:Y:S01]  /*0650*/  ULEA UR4, UR5, UR4, 0x18 ;  /* 0x0000000405047291 */ /* 0x008fe2000f8ec0ff */
[----:B------:R-:W3:Y:S11]  /*0660*/  FENCE.VIEW.ASYNC.S ;  /* 0x00000000000073c6 */ /* 0x000ef60000000000 */
[----:B---3--:R3:W4:Y:S01]  /*0670*/  SYNCS.EXCH.64 URZ, [UR4], UR6 ;  /* 0x0000000604ff75b2 */ /* 0x0087220008000100 */
[----:B------:R3:W1:Y:S01]  /*0680*/  SYNCS.EXCH.64 URZ, [UR4+0x80], UR6 ;  /* 0x0000800604ff75b2 */ /* 0x0006620008000100 */
        /* <DEDUP_REMOVED lines=29> */
[----:B------:R3:W1:Y:S02]  /*0860*/  SYNCS.EXCH.64 URZ, [UR4+0xf8], UR6 ;  /* 0x0000f80604ff75b2 */ /* 0x0006640008000100 */
[----:B---34-:R-:W-:Y:S01]  /*0870*/  NOP ;  /* 0x0000000000007918 */ /* 0x018fe20000000000 */
.L_x_10:
[----:B------:R-:W-:Y:S05]  /*0880*/  BSYNC.RECONVERGENT B0 ;  /* 0x0000000000007941 */ /* 0x000fea0003800200 */
.L_x_9:
[----:B------:R-:W3:Y:S01]  /*0890*/  SHFL.IDX PT, R0, R57, RZ, 0x1f ;  /* 0x00001fff39007589 */ /* 0x000ee200000e0000 */
[----:B------:R-:W-:Y:S01]  /*08a0*/  NOP ;  /* 0x0000000000007918 */ /* 0x000fe20000000000 */
[----:B---3--:R-:W-:-:S13]  /*08b0*/  ISETP.NE.AND P0, PT, R0, 0x1, PT ;  /* 0x000000010000780c */ /* 0x008fda0003f05270 */
[----:B------:R-:W-:Y:S05]  /*08c0*/  @P0 BRA `(.L_x_11) ;  /* 0x0000000000500947 */ /* 0x000fea0003800000 */
[----:B------:R-:W3:Y:S01]  /*08d0*/  S2UR UR5, SR_CgaCtaId ;  /* 0x00000000000579c3 */ /* 0x000ee20000008800 */
[----:B------:R-:W-:Y:S01]  /*08e0*/  UMOV UR4, 0x400 ;  /* 0x0000040000047882 */ /* 0x000fe20000000000 */
[----:B------:R-:W-:Y:S01]  /*08f0*/  UMOV UR8, 0x20 ;  /* 0x0000002000087882 */ /* 0x000fe20000000000 */
[----:B------:R-:W-:Y:S01]  /*0900*/  UMOV UR6, 0x80 ;  /* 0x0000008000067882 */ /* 0x000fe20000000000 */
[----:B------:R-:W-:-:S04]  /*0910*/  UIADD3 UR8, UPT, UPT, -UR8, 0x100000, URZ ;  /* 0x0010000008087890 */ /* 0x000fc8000fffe1ff */
[----:B------:R-:W-:Y:S02]  /*0920*/  USHF.L.U32 UR9, UR8, 0xb, URZ ;  /* 0x0000000b08097899 */ /* 0x000fe400080006ff */
[----:B------:R-:W-:Y:S02]  /*0930*/  USHF.L.U32 UR8, UR8, 0x1, URZ ;  /* 0x0000000108087899 */ /* 0x000fe400080006ff */
[----:B------:R-:W-:-:S04]  /*0940*/  UIADD3 UR6, UPT, UPT, -UR6, 0x100000, URZ ;  /* 0x0010000006067890 */ /* 0x000fc8000fffe1ff */
[----:B------:R-:W-:Y:S02]  /*0950*/  USHF.L.U32 UR7, UR6, 0xb, URZ ;  /* 0x0000000b06077899 */ /* 0x000fe400080006ff */
[----:B------:R-:W-:Y:S01]  /*0960*/  USHF.L.U32 UR6, UR6, 0x1, URZ ;  /* 0x0000000106067899 */ /* 0x000fe200080006ff */
[----:B------:R-:W-:Y:S01]  /*0970*/  ELECT P0, URZ, PT ;  /* 0x0000000000ff782f */ /* 0x000fe20003800000 */
[----:B---3--:R-:W-:Y:S01]  /*0980*/  ULEA UR4, UR5, UR4, 0x18 ;  /* 0x0000000405047291 */ /* 0x008fe2000f8ec0ff */
[----:B------:R-:W3:Y:S11]  /*0990*/  FENCE.VIEW.ASYNC.S ;  /* 0x00000000000073c6 */ /* 0x000ef60000000000 */
[----:B---3--:R3:W4:Y:S01]  /*09a0*/  SYNCS.EXCH.64 URZ, [UR4+0x100], UR8 ;  /* 0x0001000804ff75b2 */ /* 0x0087220008000100 */
[----:B------:R3:W1:Y:S01]  /*09b0*/  SYNCS.EXCH.64 URZ, [UR4+0x118], UR6 ;  /* 0x0001180604ff75b2 */ /* 0x0006620008000100 */
[----:B------:R3:W1:Y:S01]  /*09c0*/  SYNCS.EXCH.64 URZ, [UR4+0x108], UR8 ;  /* 0x0001080804ff75b2 */ /* 0x0006620008000100 */
[----:B------:R3:W1:Y:S01]  /*09d0*/  SYNCS.EXCH.64 URZ, [UR4+0x120], UR6 ;  /* 0x0001200604ff75b2 */ /* 0x0006620008000100 */
[----:B------:R3:W1:Y:S01]  /*09e0*/  SYNCS.EXCH.64 URZ, [UR4+0x110], UR8 ;  /* 0x0001100804ff75b2 */ /* 0x0006620008000100 */
[----:B------:R3:W1:Y:S01]  /*09f0*/  SYNCS.EXCH.64 URZ, [UR4+0x128], UR6 ;  /* 0x0001280604ff75b2 */ /* 0x0006620008000100 */
[----:B------:R-:W-:Y:S01]  /*0a00*/  NOP ;  /* 0x0000000000007918 */ /* 0x000fe20000000000 */
.L_x_11:
[----:B------:R-:W2:Y:S01]  /*0a10*/  SHFL.IDX PT, R0, R57, RZ, 0x1f ;  /* 0x00001fff39007589 */ /* 0x000ea200000e0000 */
[----:B------:R-:W-:Y:S01]  /*0a20*/  NOP ;  /* 0x0000000000007918 */ /* 0x000fe20000000000 */
[----:B--2---:R-:W-:-:S13]  /*0a30*/  ISETP.NE.AND P0, PT, R0, 0x3, PT ;  /* 0x000000030000780c */ /* 0x004fda0003f05270 */
[----:B------:R-:W-:Y:S05]  /*0a40*/  @P0 BRA `(.L_x_12) ;  /* 0x0000000000300947 */ /* 0x000fea0003800000 */
[----:B------:R-:W2:Y:S01]  /*0a50*/  S2UR UR5, SR_CgaCtaId ;  /* 0x00000000000579c3 */ /* 0x000ea20000008800 */
[----:B---3--:R-:W-:Y:S01]  /*0a60*/  UMOV UR4, 0x400 ;  /* 0x0000040000047882 */ /* 0x008fe20000000000 */
[----:B------:R-:W-:Y:S01]  /*0a70*/  UMOV UR6, 0x20 ;  /* 0x0000002000067882 */ /* 0x000fe20000000000 */
[----:B------:R-:W-:Y:S01]  /*0a80*/  ELECT P0, URZ, PT ;  /* 0x0000000000ff782f */ /* 0x000fe20003800000 */
[----:B------:R-:W-:-:S04]  /*0a90*/  UIADD3 UR6, UPT, UPT, -UR6, 0x100000, URZ ;  /* 0x0010000006067890 */ /* 0x000fc8000fffe1ff */
[----:B------:R-:W-:Y:S02]  /*0aa0*/  USHF.L.U32 UR7, UR6, 0xb, URZ ;  /* 0x0000000b06077899 */ /* 0x000fe400080006ff */
[----:B------:R-:W-:Y:S02]  /*0ab0*/  USHF.L.U32 UR6, UR6, 0x1, URZ ;  /* 0x0000000106067899 */ /* 0x000fe400080006ff */
[----:B--2---:R-:W-:Y:S01]  /*0ac0*/  ULEA UR4, UR5, UR4, 0x18 ;  /* 0x0000000405047291 */ /* 0x004fe2000f8ec0ff */
[----:B------:R-:W2:Y:S11]  /*0ad0*/  FENCE.VIEW.ASYNC.S ;  /* 0x00000000000073c6 */ /* 0x000eb60000000000 */
[----:B--2---:R2:W3:Y:S01]  /*0ae0*/  SYNCS.EXCH.64 URZ, [UR4+0x130], UR6 ;  /* 0x0001300604ff75b2 */ /* 0x0044e20008000100 */
[----:B------:R2:W1:Y:S01]  /*0af0*/  SYNCS.EXCH.64 URZ, [UR4+0x138], UR6 ;  /* 0x0001380604ff75b2 */ /* 0x0004620008000100 */
[----:B------:R-:W-:Y:S01]  /*0b00*/  NOP ;  /* 0x0000000000007918 */ /* 0x000fe20000000000 */
.L_x_12:
[----:B------:R-:W4:Y:S01]  /*0b10*/  SHFL.IDX PT, R0, R57, RZ, 0x1f ;  /* 0x00001fff39007589 */ /* 0x000f2200000e0000 */
[----:B------:R-:W-:Y:S01]  /*0b20*/  NOP ;  /* 0x0000000000007918 */ /* 0x000fe20000000000 */
[----:B----4-:R-:W-:-:S13]  /*0b30*/  ISETP.NE.AND P0, PT, R0, 0x4, PT ;  /* 0x000000040000780c */ /* 0x010fda0003f05270 */
[----:B------:R-:W-:Y:S05]  /*0b40*/  @P0 BRA `(.L_x_13) ;  /* 0x0000000000440947 */ /* 0x000fea0003800000 */
[----:B------:R-:W4:Y:S01]  /*0b50*/  S2UR UR5, SR_CgaCtaId ;  /* 0x00000000000579c3 */ /* 0x000f220000008800 */
[----:B--23--:R-:W-:Y:S01]  /*0b60*/  UMOV UR4, 0x1e0 ;  /* 0x000001e000047882 */ /* 0x00cfe20000000000 */
[----:B------:R-:W-:Y:S01]  /*0b70*/  UMOV UR6, 0x400 ;  /* 0x0000040000067882 */ /* 0x000fe20000000000 */
[----:B------:R-:W-:Y:S01]  /*0b80*/  USEL UR4, UR4, 0x1a0, UP3 ;  /* 0x000001a004047887 */ /* 0x000fe20009800000 */
[----:B------:R-:W-:Y:S01]  /*0b90*/  UMOV UR8, 0x1 ;  /* 0x0000000100087882 */ /* 0x000fe20000000000 */
[----:B------:R-:W-:Y:S01]  /*0ba0*/  ELECT P0, URZ, PT ;  /* 0x0000000000ff782f */ /* 0x000fe20003800000 */
[----:B------:R-:W-:-:S04]  /*0bb0*/  UIADD3 UR8, UPT, UPT, -UR8, 0x100000, URZ ;  /* 0x0010000008087890 */ /* 0x000fc8000fffe1ff */
[----:B------:R-:W-:Y:S02]  /*0bc0*/  USHF.L.U32 UR9, UR8, 0xb, URZ ;  /* 0x0000000b08097899 */ /* 0x000fe400080006ff */
[----:B------:R-:W-:Y:S02]  /*0bd0*/  USHF.L.U32 UR8, UR8, 0x1, URZ ;  /* 0x0000000108087899 */ /* 0x000fe400080006ff */
[----:B----4-:R-:W-:Y:S02]  /*0be0*/  ULEA UR6, UR5, UR6, 0x18 ;  /* 0x0000000605067291 */ /* 0x010fe4000f8ec0ff */
[----:B------:R-:W-:-:S04]  /*0bf0*/  UIADD3 UR4, UPT, UPT, -UR4, 0x100000, URZ ;  /* 0x0010000004047890 */ /* 0x000fc8000fffe1ff */
[----:B------:R-:W-:Y:S02]  /*0c00*/  USHF.L.U32 UR5, UR4, 0xb, URZ ;  /* 0x0000000b04057899 */ /* 0x000fe400080006ff */
[----:B------:R-:W-:Y:S01]  /*0c10*/  USHF.L.U32 UR4, UR4, 0x1, URZ ;  /* 0x0000000104047899 */ /* 0x000fe200080006ff */
[----:B------:R-:W2:Y:S03]  /*0c20*/  FENCE.VIEW.ASYNC.S ;  /* 0x00000000000073c6 */ /* 0x000ea60000000000 */
[----:B--2---:R4:W2:Y:S08]  /*0c30*/  SYNCS.EXCH.64 URZ, [UR6+0x140], UR8 ;  /* 0x0001400806ff75b2 */ /* 0x0048b00008000100 */
[----:B------:R4:W3:Y:S02]  /*0c40*/  SYNCS.EXCH.64 URZ, [UR6+0x148], UR4 ;  /* 0x0001480406ff75b2 */ /* 0x0008e40008000100 */
[----:B----4-:R-:W-:Y:S01]  /*0c50*/  NOP ;  /* 0x0000000000007918 */ /* 0x010fe20000000000 */
.L_x_13:
[----:B------:R-:W4:Y:S01]  /*0c60*/  SHFL.IDX PT, R0, R57, RZ, 0x1f ;  /* 0x00001fff39007589 */ /* 0x000f2200000e0000 */
[----:B------:R-:W-:Y:S01]  /*0c70*/  ISETP.NE.OR P1, PT, RZ, UR18, !P1 ;  /* 0x00000012ff007c0c */ /* 0x000fe2000cf25670 */
[----:B------:R-:W-:Y:S01]  /*0c80*/  NOP ;  /* 0x0000000000007918 */ /* 0x000fe20000000000 */
[----:B----4-:R-:W-:-:S13]  /*0c90*/  ISETP.NE.AND P0, PT, R0, 0x5, PT ;  /* 0x000000050000780c */ /* 0x010fda0003f05270 */
[----:B------:R-:W-:Y:S05]  /*0ca0*/  @P0 BRA `(.L_x_14) ;  /* 0x0000000000480947 */ /* 0x000fea0003800000 */
[----:B------:R-:W4:Y:S01]  /*0cb0*/  S2UR UR5, SR_CgaCtaId ;  /* 0x00000000000579c3 */ /* 0x000f220000008800 */
[----:B--23--:R-:W-:Y:S01]  /*0cc0*/  UMOV UR4, 0x400 ;  /* 0x0000040000047882 */ /* 0x00cfe20000000000 */
        /* <DEDUP_REMOVED lines=9> */
[----:B----4-:R-:W-:Y:S01]  /*0d60*/  ULEA UR4, UR5, UR4, 0x18 ;  /* 0x0000000405047291 */ /* 0x010fe2000f8ec0ff */
[----:B------:R-:W2:Y:S11]  /*0d70*/  FENCE.VIEW.ASYNC.S ;  /* 0x00000000000073c6 */ /* 0x000eb60000000000 */
[----:B--2---:R4:W2:Y:S01]  /*0d80*/  SYNCS.EXCH.64 URZ, [UR4+0x150], UR6 ;  /* 0x0001500604ff75b2 */ /* 0x0048a20008000100 */
[----:B------:R4:W3:Y:S01]  /*0d90*/  SYNCS.EXCH.64 URZ, [UR4+0x160], UR8 ;  /* 0x0001600804ff75b2 */ /* 0x0008e20008000100 */
[----:B------:R4:W1:Y:S01]  /*0da0*/  SYNCS.EXCH.64 URZ, [UR4+0x158], UR6 ;  /* 0x0001580604ff75b2 */ /* 0x0008620008000100 */
[----:B------:R4:W1:Y:S02]  /*0db0*/  SYNCS.EXCH.64 URZ, [UR4+0x168], UR8 ;  /* 0x0001680804ff75b2 */ /* 0x0008640008000100 */
[----:B----4-:R-:W-:Y:S01]  /*0dc0*/  NOP ;  /* 0x0000000000007918 */ /* 0x010fe20000000000 */
.L_x_14:
[----:B--23--:R-:W2:Y:S01]  /*0dd0*/  S2UR UR7, SR_CgaCtaId ;  /* 0x00000000000779c3 */ /* 0x00cea20000008800 */
[----:B------:R-:W-:Y:S01]  /*0de0*/  VOTEU.ALL UP0, P1 ;  /* 0x0000000000ff7886 */ /* 0x000fe20000800000 */
[----:B------:R-:W-:Y:S01]  /*0df0*/  UMOV UR4, 0x20 ;  /* 0x0000002000047882 */ /* 0x000fe20000000000 */
[----:B------:R-:W-:Y:S01]  /*0e00*/  NOP ;  /* 0x0000000000007918 */ /* 0x000fe20000000000 */
[----:B-1----:R-:W-:Y:S01]  /*0e10*/  LOP3.LUT R3, R61, 0x1f, RZ, 0xc0, !PT ;  /* 0x0000001f3d037812 */ /* 0x002fe200078ec0ff */
[----:B------:R-:W-:Y:S01]  /*0e20*/  UISETP.NE.AND UP4, UPT, UR18, URZ, UPT ;  /* 0x000000ff1200728c */ /* 0x000fe2000bf85270 */
[----:B------:R-:W-:Y:S01]  /*0e30*/  @!UP0 UMOV UR6, 0x400 ;  /* 0x0000040000068882 */ /* 0x000fe20000000000 */
[----:B------:R-:W-:-:S04]  /*0e40*/  @!UP0 UIADD3 UR4, UPT, UPT, -UR4, 0x100000, URZ ;  /* 0x0010000004048890 */ /* 0x000fc8000fffe1ff */
[----:B------:R-:W-:Y:S02]  /*0e50*/  @!UP0 USHF.L.U32 UR5, UR4, 0xb, URZ ;  /* 0x0000000b04058899 */ /* 0x000fe400080006ff */
[----:B------:R-:W-:Y:S02]  /*0e60*/  @!UP0 USHF.L.U32 UR4, UR4, 0x1, URZ ;  /* 0x0000000104048899 */ /* 0x000fe400080006ff */
[----:B--2---:R-:W-:Y:S01]  /*0e70*/  @!UP0 ULEA UR6, UR7, UR6, 0x18 ;  /* 0x0000000607068291 */ /* 0x004fe2000f8ec0ff */
[----:B------:R-:W1:Y:S01]  /*0e80*/  LDCU UR7, c[0x0][0x36c] ;  /* 0x00006d80ff0777ac */ /* 0x000e620008000800 */
[----:B------:R-:W-:Y:S01]  /*0e90*/  VOTEU.ALL UP0, P1 ;  /* 0x0000000000ff7886 */ /* 0x000fe20000800000 */
[----:B------:R-:W2:Y:S09]  /*0ea0*/  FENCE.VIEW.ASYNC.S ;  /* 0x00000000000073c6 */ /* 0x000eb20000000000 */
[----:B--2---:R2:W3:Y:S01]  /*0eb0*/  @!UP0 SYNCS.EXCH.64 URZ, [UR6+0x170], UR4 ;  /* 0x0001700406ff85b2 */ /* 0x0044e20008000100 */
[----:B-1----:R-:W-:-:S09]  /*0ec0*/  UISETP.EQ.U32.AND UP6, UPT, UR7, 0x1, UPT ;  /* 0x000000010700788c */ /* 0x002fd2000bfc2070 */
[----:B--2---:R-:W-:Y:S05]  /*0ed0*/  BRA.U !UP6, `(.L_x_15) ;  /* 0x000000010e087547 */ /* 0x004fea000b800000 */
[----:B---3--:R-:W-:Y:S01]  /*0ee0*/  UCGABAR_ARV ;  /* 0x00000000000079c7 */ /* 0x008fe20008000000 */
[----:B------:R-:W-:Y:S05]  /*0ef0*/  BRA `(.L_x_16) ;  /* 0x0000000000047947 */ /* 0x000fea0003800000 */
.L_x_15:
[----:B---3--:R-:W-:Y:S01]  /*0f00*/  NOP ;  /* 0x0000000000007918 */ /* 0x008fe20000000000 */
.L_x_16:
[----:B------:R-:W1:Y:S01]  /*0f10*/  S2UR UR21, SR_CTAID.X ;  /* 0x00000000001579c3 */ /* 0x000e620000002500 */
[----:B------:R-:W-:-:S05]  /*0f20*/  CS2R.32 R59, SR_CgaSize ;  /* 0x00000000003b7805 */ /* 0x000fca0000008a00 */
[----:B------:R-:W-:-:S05]  /*0f30*/  IMAD R59, R59, -0xa0, RZ ;  /* 0xffffff603b3b7824 */ /* 0x000fca00078e02ff */
[----:B------:R-:W-:-:S14]  /*0f40*/  R2UR UR5, R59 ;  /* 0x000000003b0572ca */ /* 0x000fdc00000e0000 */
[----:B------:R-:W2:Y:S01]  /*0f50*/  LDCU UR5, c[0x0][UR5+0x2b0] ;  /* 0x00005600050577ac */ /* 0x000ea20008000800 */
[----:B------:R-:W-:-:S05]  /*0f60*/  CS2R.32 R59, SR_CgaSize ;  /* 0x00000000003b7805 */ /* 0x000fca0000008a00 */
[----:B------:R-:W-:-:S05]  /*0f70*/  IMAD R59, R59, -0xa0, RZ ;  /* 0xffffff603b3b7824 */ /* 0x000fca00078e02ff */
[----:B------:R-:W-:-:S14]  /*0f80*/  R2UR UR4, R59 ;  /* 0x000000003b0472ca */ /* 0x000fdc00000e0000 */
[----:B------:R-:W3:Y:S01]  /*0f90*/  LDCU UR4, c[0x0][UR4+0x2b4] ;  /* 0x00005680040477ac */ /* 0x000ee20008000800 */
[----:B------:R-:W4:Y:S01]  /*0fa0*/  S2UR UR20, SR_CTAID.Y ;  /* 0x00000000001479c3 */ /* 0x000f220000002600 */
[----:B------:R-:W-:-:S05]  /*0fb0*/  CS2R.32 R59, SR_CgaSize ;  /* 0x00000000003b7805 */ /* 0x000fca0000008a00 */
[----:B------:R-:W-:-:S05]  /*0fc0*/  IMAD R59, R59, -0xa0, RZ ;  /* 0xffffff603b3b7824 */ /* 0x000fca00078e02ff */
[----:B------:R-:W-:-:S14]  /*0fd0*/  R2UR UR7, R59 ;  /* 0x000000003b0772ca */ /* 0x000fdc00000e0000 */
[----:B------:R-:W3:Y:S01]  /*0fe0*/  LDCU UR7, c[0x0][UR7+0x2a0] ;  /* 0x00005400070777ac */ /* 0x000ee20008000800 */
[----:B------:R-:W-:-:S05]  /*0ff0*/  CS2R.32 R59, SR_CgaSize ;  /* 0x00000000003b7805 */ /* 0x000fca0000008a00 */
[----:B------:R-:W-:-:S05]  /*1000*/  IMAD R59, R59, -0xa0, RZ ;  /* 0xffffff603b3b7824 */ /* 0x000fca00078e02ff */
[----:B------:R-:W-:-:S14]  /*1010*/  R2UR UR8, R59 ;  /* 0x000000003b0872ca */ /* 0x000fdc00000e0000 */
[----:B------:R-:W3:Y:S01]  /*1020*/  LDCU UR8, c[0x0][UR8+0x2a4] ;  /* 0x00005480080877ac */ /* 0x000ee20008000800 */
[----:B------:R-:W3:Y:S01]  /*1030*/  LDCU UR19, c[0x0][0xb24] ;  /* 0x00016480ff1377ac */ /* 0x000ee20008000800 */
[----:B------:R-:W3:Y:S01]  /*1040*/  LDCU UR39, c[0x0][0xb24] ;  /* 0x00016480ff2777ac */ /* 0x000ee20008000800 */
[----:B-1----:R-:W-:Y:S01]  /*1050*/  I2FP.F32.U32 R2, UR21 ;  /* 0x0000001500027c45 */ /* 0x002fe20008201000 */
[----:B------:R-:W1:Y:S04]  /*1060*/  LDCU UR24, c[0x0][0xb30] ;  /* 0x00016600ff1877ac */ /* 0x000e680008000800 */
[----:B--2---:R-:W-:Y:S01]  /*1070*/  FMUL R2, R2, UR5 ;  /* 0x0000000502027c20 */ /* 0x004fe20008400000 */
[----:B----4-:R-:W-:-:S05]  /*1080*/  I2FP.F32.U32 R0, UR20 ;  /* 0x0000001400007c45 */ /* 0x010fca0008201000 */
[----:B------:R-:W2:Y:S01]  /*1090*/  F2I.U32.TRUNC.NTZ R2, R2 ;  /* 0x0000000200027305 */ /* 0x000ea2000020f000 */
[----:B---3--:R-:W-:-:S07]  /*10a0*/  FMUL R0, R0, UR4 ;  /* 0x0000000400007c20 */ /* 0x008fce0008400000 */
[----:B------:R-:W3:Y:S01]  /*10b0*/  F2I.U32.TRUNC.NTZ R0, R0 ;  /* 0x0000000000007305 */ /* 0x000ee2000020f000 */
[----:B--2---:R-:W-:Y:S02]  /*10c0*/  R2UR UR4, R2 ;  /* 0x00000000020472ca */ /* 0x004fe400000e0000 */
[----:B------:R-:W-:Y:S02]  /*10d0*/  PRMT R2, RZ, 0x7610, R2 ;  /* 0x00007610ff027816 */ /* 0x000fe40000000002 */
[----:B---3--:R-:W-:Y:S02]  /*10e0*/  R2UR UR6, R0 ;  /* 0x00000000000672ca */ /* 0x008fe400000e0000 */
[----:B------:R-:W-:-:S07]  /*10f0*/  PRMT R0, RZ, 0x7610, R0 ;  /* 0x00007610ff007816 */ /* 0x000fce0000000000 */
[----:B------:R-:W-:-:S04]  /*1100*/  UIADD3 UR5, UPT, UPT, -UR4, URZ, URZ ;  /* 0x000000ff04057290 */ /* 0x000fc8000fffe1ff */
[----:B------:R-:W-:Y:S02]  /*1110*/  UIMAD UR5, UR7, UR5, UR21 ;  /* 0x00000005070572a4 */ /* 0x000fe4000f8e0215 */
[----:B------:R-:W-:-:S04]  /*1120*/  UIADD3 UR4, UPT, UPT, -UR6, URZ, URZ ;  /* 0x000000ff06047290 */ /* 0x000fc8000fffe1ff */
[----:B------:R-:W-:Y:S01]  /*1130*/  IMAD.U32 R59, RZ, RZ, UR5 ;  /* 0x00000005ff3b7e24 */ /* 0x000fe2000f8e00ff */
[----:B------:R-:W-:-:S06]  /*1140*/  UIMAD UR4, UR8, UR4, UR20 ;  /* 0x00000004080472a4 */ /* 0x000fcc000f8e0214 */
[----:B------:R-:W-:Y:S01]  /*1150*/  IMAD.U32 R58, RZ, RZ, UR4 ;  /* 0x00000004ff3a7e24 */ /* 0x000fe2000f8e00ff */
[----:B-1----:R-:W-:Y:S06]  /*1160*/  BRA.U UP4, `(.L_x_17) ;  /* 0x0000000104307547 */ /* 0x002fec000b800000 */
[----:B------:R-:W-:Y:S01]  /*1170*/  R2UR UR5, R58 ;  /* 0x000000003a0572ca */ /* 0x000fe200000e0000 */
[----:B------:R-:W-:Y:S01]  /*1180*/  UMOV UR7, 0x3 ;  /* 0x0000000300077882 */ /* 0x000fe20000000000 */
[----:B------:R-:W-:-:S11]  /*1190*/  R2UR UR4, R59 ;  /* 0x000000003b0472ca */ /* 0x000fd600000e0000 */
[----:B------:R-:W-:-:S04]  /*11a0*/  UISETP.NE.AND UP0, UPT, UR5, URZ, UPT ;  /* 0x000000ff0500728c */ /* 0x000fc8000bf05270 */
[----:B------:R-:W-:Y:S02]  /*11b0*/  UISETP.LT.U32.OR UP0, UPT, UR4, 0x2, !UP0 ;  /* 0x000000020400788c */ /* 0x000fe4000c701470 */
[----:B------:R-:W-:Y:S02]  /*11c0*/  ULOP3.LUT UR4, UR4, 0xfffffffe, URZ, 0xc0, !UPT ;  /* 0xfffffffe04047892 */ /* 0x000fe4000f8ec0ff */
[----:B------:R-:W-:Y:S02]  /*11d0*/  USEL UR6, URZ, 0x1, !UP0 ;  /* 0x00000001ff067887 */ /* 0x000fe4000c000000 */
[----:B------:R-:W-:Y:S02]  /*11e0*/  USEL UR5, URZ, 0x2, !UP0 ;  /* 0x00000002ff057887 */ /* 0x000fe4000c000000 */
[----:B------:R-:W-:Y:S02]  /*11f0*/  USHF.L.U32 UR4, UR7, UR4, URZ ;  /* 0x0000000407047299 */ /* 0x000fe400080006ff */
[----:B------:R-:W-:-:S04]  /*1200*/  UIADD3 UR5, UPT, UPT, UR6, UR5, URZ ;  /* 0x0000000506057290 */ /* 0x000fc8000fffe0ff */
[----:B------:R-:W-:Y:S02]  /*1210*/  IMAD.U32 R0, RZ, RZ, UR4 ;  /* 0x00000004ff007e24 */ /* 0x000fe4000f8e00ff */
[----:B------:R-:W-:-:S07]  /*1220*/  IMAD.U32 R2, RZ, RZ, UR5 ;  /* 0x00000005ff027e24 */ /* 0x000fce000f8e00ff */
.L_x_17:
[----:B------:R-:W1:Y:S01]  /*1230*/  S2UR UR45, SR_CTAID.Z ;  /* 0x00000000002d79c3 */ /* 0x000e620000002700 */
[----:B------:R-:W-:Y:S01]  /*1240*/  UISETP.GE.AND UP0, UPT, UR19, 0x1, UPT ;  /* 0x000000011300788c */ /* 0x000fe2000bf06270 */
[----:B------:R-:W-:-:S08]  /*1250*/  UMOV UR44, UR21 ;  /* 0x00000015002c7c82 */ /* 0x000fd00008000000 */
[----:B------:R-:W-:Y:S05]  /*1260*/  BRA.U !UP0, `(.L_x_18) ;  /* 0x0000000108d47547 */ /* 0x000fea000b800000 */
[----:B------:R-:W2:Y:S01]  /*1270*/  LDCU.128 UR12, c[0x0][0xb10] ;  /* 0x00016200ff0c77ac */ /* 0x000ea20008000c00 */
[----:B------:R-:W3:Y:S01]  /*1280*/  LDCU UR22, c[0x0][0xb0c] ;  /* 0x00016180ff1677ac */ /* 0x000ee20008000800 */
[----:B------:R-:W4:Y:S01]  /*1290*/  LDCU UR6, c[0x0][0x370] ;  /* 0x00006e00ff0677ac */ /* 0x000f220008000800 */
[----:B------:R-:W1:Y:S01]  /*12a0*/  LDCU UR7, c[0x0][0x374] ;  /* 0x00006e80ff0777ac */ /* 0x000e620008000800 */
[----:B------:R-:W1:Y:S01]  /*12b0*/  LDCU UR23, c[0x0][0xb20] ;  /* 0x00016400ff1777ac */ /* 0x000e620008000800 */
[----:B--2---:R-:W-:Y:S02]  /*12c0*/  UIMAD.WIDE.U32 UR4, UR21, UR12, URZ ;  /* 0x0000000c150472a5 */ /* 0x004fe4000f8e00ff */
[----:B---3--:R-:W-:Y:S01]  /*12d0*/  UISETP.NE.AND UP0, UPT, UR22, 0x1, UPT ;  /* 0x000000011600788c */ /* 0x008fe2000bf05270 */
[----:B------:R-:W2:Y:S01]  /*12e0*/  LDCU.64 UR8, c[0x0][0xb28] ;  /* 0x00016500ff0877ac */ /* 0x000ea20008000a00 */
[----:B----4-:R-:W-:-:S03]  /*12f0*/  UIMAD.WIDE.U32 UR10, UR6, UR12, URZ ;  /* 0x0000000c060a72a5 */ /* 0x010fc6000f8e00ff */
[----:B------:R-:W-:Y:S01]  /*1300*/  UMOV UR4, UR5 ;  /* 0x0000000500047c82 */ /* 0x000fe20008000000 */
[----:B------:R-:W-:Y:S02]  /*1310*/  UISETP.NE.AND UP2, UPT, UR19, 0x1, UPT ;  /* 0x000000011300788c */ /* 0x000fe4000bf45270 */
[----:B------:R-:W-:Y:S01]  /*1320*/  USHF.R.U32.HI UR4, URZ, UR13, UR4 ;  /* 0x0000000dff047299 */ /* 0x000fe20008011604 */
[----:B------:R-:W-:Y:S01]  /*1330*/  UMOV UR10, UR11 ;  /* 0x0000000b000a7c82 */ /* 0x000fe20008000000 */
[----:B------:R-:W-:Y:S02]  /*1340*/  UIMAD.WIDE.U32 UR16, UR20, UR15, URZ ;  /* 0x0000000f141072a5 */ /* 0x000fe4000f8e00ff */
[----:B------:R-:W-:Y:S02]  /*1350*/  USEL UR5, UR21, UR4, !UP0 ;  /* 0x0000000415057287 */ /* 0x000fe4000c000000 */
[----:B------:R-:W-:Y:S02]  /*1360*/  @UP0 USHF.R.U32.HI UR6, URZ, UR13, UR10 ;  /* 0x0000000dff060299 */ /* 0x000fe4000801160a */
[----:B------:R-:W-:-:S02]  /*1370*/  UISETP.NE.AND UP0, UPT, UR14, 0x1, UPT ;  /* 0x000000010e00788c */ /* 0x000fc4000bf05270 */
[----:B-1----:R-:W-:Y:S02]  /*1380*/  UIMAD.WIDE.U32 UR10, UR7, UR15, URZ ;  /* 0x0000000f070a72a5 */ /* 0x002fe4000f8e00ff */
[----:B--2---:R-:W-:Y:S01]  /*1390*/  UIMAD.WIDE.U32 UR12, UR6, UR8, URZ ;  /* 0x00000008060c72a5 */ /* 0x004fe2000f8e00ff */
[----:B------:R-:W-:Y:S01]  /*13a0*/  UMOV UR4, UR17 ;  /* 0x0000001100047c82 */ /* 0x000fe20008000000 */
[----:B------:R-:W-:-:S03]  /*13b0*/  UIADD3 UR44, UPT, UPT, -UR5, URZ, URZ ;  /* 0x000000ff052c7290 */ /* 0x000fc6000fffe1ff */
[----:B------:R-:W-:Y:S01]  /*13c0*/  UMOV UR10, UR11 ;  /* 0x0000000b000a7c82 */ /* 0x000fe20008000000 */
[----:B------:R-:W-:Y:S02]  /*13d0*/  USHF.R.U32.HI UR4, URZ, UR23, UR4 ;  /* 0x00000017ff047299 */ /* 0x000fe40008011604 */
[----:B------:R-:W-:Y:S01]  /*13e0*/  @UP0 USHF.R.U32.HI UR7, URZ, UR23, UR10 ;  /* 0x00000017ff070299 */ /* 0x000fe2000801160a */
[----:B------:R-:W-:Y:S01]  /*13f0*/  UMOV UR12, UR13 ;  /* 0x0000000d000c7c82 */ /* 0x000fe20008000000 */
[----:B------:R-:W-:Y:S02]  /*1400*/  USEL UR4, UR20, UR4, !UP0 ;  /* 0x0000000414047287 */ /* 0x000fe4000c000000 */
[----:B------:R-:W-:Y:S02]  /*1410*/  UIMAD.WIDE.U32 UR10, UR7, UR8, URZ ;  /* 0x00000008070a72a5 */ /* 0x000fe4000f8e00ff */
[----:B------:R-:W-:Y:S02]  /*1420*/  @UP2 USHF.R.U32.HI UR6, URZ, UR9, UR12 ;  /* 0x00000009ff062299 */ /* 0x000fe4000801160c */
[----:B------:R-:W-:-:S02]  /*1430*/  UIMAD.WIDE.U32 UR12, UR4, UR8, URZ ;  /* 0x00000008040c72a5 */ /* 0x000fc4000f8e00ff */
[----:B------:R-:W-:Y:S01]  /*1440*/  UIMAD UR44, UR22, UR44, UR21 ;  /* 0x0000002c162c72a4 */ /* 0x000fe2000f8e0215 */
[----:B------:R-:W-:Y:S02]  /*1450*/  UMOV UR10, UR11 ;  /* 0x0000000b000a7c82 */ /* 0x000fe40008000000 */
[----:B------:R-:W-:Y:S02]  /*1460*/  @UP2 USHF.R.U32.HI UR7, URZ, UR9, UR10 ;  /* 0x00000009ff072299 */ /* 0x000fe4000801160a */
[----:B------:R-:W-:Y:S02]  /*1470*/  UIMAD UR10, UR6, UR19, URZ ;  /* 0x00000013060a72a4 */ /* 0x000fe4000f8e02ff */
[----:B------:R-:W-:-:S04]  /*1480*/  UIMAD UR7, UR7, UR19, URZ ;  /* 0x00000013070772a4 */ /* 0x000fc8000f8e02ff */
[----:B------:R-:W-:-:S03]  /*1490*/  UISETP.GE.AND UP0, UPT, UR4, UR7, UPT ;  /* 0x000000070400728c */ /* 0x000fc6000bf06270 */
[----:B------:R-:W-:Y:S01]  /*14a0*/  UMOV UR7, UR13 ;  /* 0x0000000d00077c82 */ /* 0x000fe20008000000 */
[----:B------:R-:W-:Y:S02]  /*14b0*/  UISETP.GE.OR UP0, UPT, UR5, UR10, UP0 ;  /* 0x0000000a0500728c */ /* 0x000fe40008706670 */
[----:B------:R-:W-:Y:S02]  /*14c0*/  UIMAD.WIDE.U32 UR10, UR5, UR8, URZ ;  /* 0x00000008050a72a5 */ /* 0x000fe4000f8e00ff */
[----:B------:R-:W-:Y:S02]  /*14d0*/  USHF.R.U32.HI UR7, URZ, UR9, UR7 ;  /* 0x00000009ff077299 */ /* 0x000fe40008011607 */
[----:B------:R-:W-:Y:S02]  /*14e0*/  UIADD3 UR10, UPT, UPT, -UR4, URZ, URZ ;  /* 0x000000ff040a7290 */ /* 0x000fe4000fffe1ff */
[----:B------:R-:W-:Y:S02]  /*14f0*/  USEL UR7, UR4, UR7, !UP2 ;  /* 0x0000000704077287 */ /* 0x000fe4000d000000 */
[----:B------:R-:W-:Y:S01]  /*1500*/  UIMAD UR10, UR14, UR10, UR20 ;  /* 0x0000000a0e0a72a4 */ /* 0x000fe2000f8e0214 */
[----:B------:R-:W-:-:S02]  /*1510*/  @!UP0 UMOV UR8, UR11 ;  /* 0x0000000b00088c82 */ /* 0x000fc40008000000 */
[----:B------:R-:W-:Y:S02]  /*1520*/  @!UP0 USHF.R.U32.HI UR8, URZ, UR9, UR8 ;  /* 0x00000009ff088299 */ /* 0x000fe40008011608 */
[----:B------:R-:W-:Y:S02]  /*1530*/  UIADD3 UR9, UPT, UPT, -UR7, URZ, URZ ;  /* 0x000000ff07097290 */ /* 0x000fe4000fffe1ff */
[----:B------:R-:W-:Y:S02]  /*1540*/  @!UP0 USEL UR8, UR5, UR8, !UP2 ;  /* 0x0000000805088287 */ /* 0x000fe4000d000000 */
[----:B------:R-:W-:Y:S02]  /*1550*/  UIMAD UR9, UR19, UR9, UR4 ;  /* 0x00000009130972a4 */ /* 0x000fe4000f8e0204 */
[----:B------:R-:W-:Y:S02]  /*1560*/  @!UP0 UIADD3 UR7, UPT, UPT, UR7, -UR8, URZ ;  /* 0x8000000807078290 */ /* 0x000fe4000fffe0ff */
[----:B------:R-:W-:-:S02]  /*1570*/  @!UP0 UIMAD UR6, UR9, UR6, UR8 ;  /* 0x00000006090682a4 */ /* 0x000fc4000f8e0208 */
[----:B------:R-:W-:-:S04]  /*1580*/  @!UP0 UIMAD UR4, UR7, UR19, UR5 ;  /* 0x00000013070482a4 */ /* 0x000fc8000f8e0205 */
[----:B------:R-:W-:Y:S01]  /*1590*/  UIMAD UR20, UR4, UR14, UR10 ;  /* 0x0000000e041472a4 */ /* 0x000fe2000f8e020a */
[----:B------:R-:W-:Y:S02]  /*15a0*/  @!UP0 UMOV UR5, UR6 ;  /* 0x0000000600058c82 */ /* 0x000fe40008000000 */
[----:B------:R-:W-:-:S12]  /*15b0*/  UIMAD UR44, UR5, UR22, UR44 ;  /* 0x00000016052c72a4 */ /* 0x000fd8000f8e022c */
.L_x_18:
[----:B------:R-:W-:-:S09]  /*15c0*/  UISETP.NE.AND UP0, UPT, UR24, 0x1, UPT ;  /* 0x000000011800788c */ /* 0x000fd2000bf05270 */
[----:B------:R-:W-:Y:S05]  /*15d0*/  BRA.U UP0, `(.L_x_19) ;  /* 0x0000000100407547 */ /* 0x000fea000b800000 */
[----:B------:R-:W2:Y:S01]  /*15e0*/  LDCU.128 UR8, c[0x0][0xb10] ;  /* 0x00016200ff0877ac */ /* 0x000ea20008000c00 */
[----:B------:R-:W3:Y:S01]  /*15f0*/  LDCU UR12, c[0x0][0xb0c] ;  /* 0x00016180ff0c77ac */ /* 0x000ee20008000800 */
[----:B------:R-:W4:Y:S01]  /*1600*/  LDCU UR13, c[0x0][0xb20] ;  /* 0x00016400ff0d77ac */ /* 0x000f220008000800 */
[----:B--2---:R-:W-:Y:S02]  /*1610*/  UIMAD.WIDE.U32 UR4, UR44, UR8, URZ ;  /* 0x000000082c0472a5 */ /* 0x004fe4000f8e00ff */
[----:B------:R-:W-:Y:S02]  /*1620*/  UIMAD.WIDE.U32 UR6, UR20, UR11, URZ ;  /* 0x0000000b140672a5 */ /* 0x000fe4000f8e00ff */
[----:B---3--:R-:W-:Y:S02]  /*1630*/  UISETP.NE.AND UP0, UPT, UR12, 0x1, UPT ;  /* 0x000000010c00788c */ /* 0x008fe4000bf05270 */
[----:B------:R-:W-:-:S03]  /*1640*/  USHF.R.U32.HI UR5, URZ, UR9, UR5 ;  /* 0x00000009ff057299 */ /* 0x000fc60008011605 */
[----:B------:R-:W-:Y:S01]  /*1650*/  UMOV UR4, UR7 ;  /* 0x0000000700047c82 */ /* 0x000fe20008000000 */
[----:B------:R-:W-:Y:S02]  /*1660*/  USEL UR5, UR44, UR5, !UP0 ;  /* 0x000000052c057287 */ /* 0x000fe4000c000000 */
[----:B------:R-:W-:Y:S02]  /*1670*/  UISETP.NE.AND UP0, UPT, UR10, 0x1, UPT ;  /* 0x000000010a00788c */ /* 0x000fe4000bf05270 */
[----:B----4-:R-:W-:-:S04]  /*1680*/  USHF.R.U32.HI UR4, URZ, UR13, UR4 ;  /* 0x0000000dff047299 */ /* 0x010fc80008011604 */
[----:B------:R-:W-:-:S04]  /*1690*/  USEL UR4, UR20, UR4, !UP0 ;  /* 0x0000000414047287 */ /* 0x000fc8000c000000 */
[----:B------:R-:W-:Y:S02]  /*16a0*/  UIADD3 UR6, UPT, UPT, -UR4, UR5, URZ ;  /* 0x0000000504067290 */ /* 0x000fe4000fffe1ff */
[----:B------:R-:W-:Y:S02]  /*16b0*/  UIADD3 UR4, UPT, UPT, UR4, -UR5, URZ ;  /* 0x8000000504047290 */ /* 0x000fe4000fffe0ff */
[----:B------:R-:W-:Y:S02]  /*16c0*/  UIMAD UR20, UR6, UR10, UR20 ;  /* 0x0000000a061472a4 */ /* 0x000fe4000f8e0214 */
[----:B------:R-:W-:-:S12]  /*16d0*/  UIMAD UR44, UR4, UR12, UR44 ;  /* 0x0000000c042c72a4 */ /* 0x000fd8000f8e022c */
.L_x_19:
[----:B------:R-:W-:Y:S05]  /*16e0*/  BRA.U !UP6, `(.L_x_20) ;  /* 0x000000010e0c7547 */ /* 0x000fea000b800000 */
[----:B------:R-:W-:Y:S01]  /*16f0*/  UCGABAR_WAIT ;  /* 0x0000000000007dc7 */ /* 0x000fe20008000000 */
[----:B------:R-:W-:Y:S01]  /*1700*/  CCTL.IVALL ;  /* 0x00000000ff00798f */ /* 0x000fe20002000000 */
[----:B------:R-:W-:Y:S05]  /*1710*/  BRA `(.L_x_21) ;  /* 0x0000000000047947 */ /* 0x000fea0003800000 */
.L_x_20:
[----:B------:R-:W-:Y:S06]  /*1720*/  BAR.SYNC.DEFER_BLOCKING 0x0 ;  /* 0x0000000000007b1d */ /* 0x000fec0000010000 */
.L_x_21:
[----:B------:R-:W-:Y:S05]  /*1730*/  BRA.U UP5, `(.L_x_22) ;  /* 0x0000001d05c47547 */ /* 0x000fea000b800000 */
[----:B------:R-:W2:Y:S01]  /*1740*/  LDCU UR5, c[0x0][0x388] ;  /* 0x00007100ff0577ac */ /* 0x000ea20008000800 */
[----:B------:R-:W-:Y:S01]  /*1750*/  PLOP3.LUT P1, PT, PT, PT, UP3, 0x80, 0x8 ;  /* 0x000000000008781c */ /* 0x000fe20003f2f038 */
[----:B------:R-:W-:Y:S01]  /*1760*/  IMAD.MOV.U32 R2, RZ, RZ, RZ ;  /* 0x000000ffff027224 */ /* 0x000fe200078e00ff */
[----:B------:R-:W-:Y:S01]  /*1770*/  ISETP.EQ.OR P2, PT, R3, RZ, P3 ;  /* 0x000000ff0300720c */ /* 0x000fe20001f42670 */
[----:B------:R-:W3:Y:S01]  /*1780*/  LDCU UR6, c[0x0][0x38c] ;  /* 0x00007180ff0677ac */ /* 0x000ee20008000800 */
[----:B------:R-:W-:Y:S01]  /*1790*/  PLOP3.LUT P1, PT, P1, PT, PT, 0x8, 0x80 ;  /* 0x000000000080781c */ /* 0x000fe20000f2e170 */
[----:B------:R-:W4:Y:S01]  /*17a0*/  LDCU UR48, c[0x0][0x390] ;  /* 0x00007200ff3077ac */ /* 0x000f220008000800 */
[----:B------:R-:W-:Y:S01]  /*17b0*/  UISETP.NE.AND UP1, UPT, UR18, URZ, UPT ;  /* 0x000000ff1200728c */ /* 0x000fe2000bf25270 */
[----:B------:R-:W1:Y:S01]  /*17c0*/  LDCU UR47, c[0x0][0x370] ;  /* 0x00006e00ff2f77ac */ /* 0x000e620008000800 */
[----:B--2---:R-:W-:Y:S01]  /*17d0*/  UIADD3 UR5, UPT, UPT, UR5, 0x1f, URZ ;  /* 0x0000001f05057890 */ /* 0x004fe2000fffe0ff */
[----:B------:R-:W2:Y:S03]  /*17e0*/  LDCU.64 UR36, c[0x0][0x348] ;  /* 0x00006900ff2477ac */ /* 0x000ea60008000a00 */
[----:B------:R-:W-:-:S02]  /*17f0*/  USHF.R.S32.HI UR4, URZ, 0x1f, UR5 ;  /* 0x0000001fff047899 */ /* 0x000fc40008011405 */
[----:B------:R-:W-:Y:S02]  /*1800*/  USHF.L.U32 UR51, UR21, 0x6, URZ ;  /* 0x0000000615337899 */ /* 0x000fe400080006ff */
[----:B------:R-:W-:Y:S02]  /*1810*/  ULEA.HI UR4, UR4, UR5, URZ, 0x5 ;  /* 0x0000000504047291 */ /* 0x000fe4000f8f28ff */
[----:B------:R-:W-:Y:S02]  /*1820*/  USHF.L.U32 UR5, UR21, 0x5, URZ ;  /* 0x0000000515057899 */ /* 0x000fe400080006ff */
[----:B------:R-:W-:Y:S02]  /*1830*/  USHF.R.S32.HI UR4, URZ, 0x5, UR4 ;  /* 0x00000005ff047899 */ /* 0x000fe40008011404 */
[----:B------:R-:W-:Y:S02]  /*1840*/  ULOP3.LUT UR50, UR5, 0x20, URZ, 0xc0, !UPT ;  /* 0x0000002005327892 */ /* 0x000fe4000f8ec0ff */
[----:B---3--:R-:W-:Y:S01]  /*1850*/  UIMAD UR4, UR4, UR6, URZ ;  /* 0x00000006040472a4 */ /* 0x008fe2000f8e02ff */
[----:B------:R-:W3:Y:S03]  /*1860*/  LDCU UR46, c[0x0][0x374] ;  /* 0x00006e80ff2e77ac */ /* 0x000ee60008000800 */
[----:B----4-:R-:W-:-:S02]  /*1870*/  UIMAD UR48, UR4, UR48, URZ ;  /* 0x00000030043072a4 */ /* 0x010fc4000f8e02ff */
[----:B------:R-:W-:Y:S02]  /*1880*/  USEL UR33, UR53, 0x2, UP1 ;  /* 0x0000000235217887 */ /* 0x000fe40008800000 */
[----:B------:R-:W-:Y:S02]  /*1890*/  UISETP.NE.AND UP2, UPT, UR48, URZ, UPT ;  /* 0x000000ff3000728c */ /* 0x000fe4000bf45270 */
[----:B------:R-:W-:Y:S01]  /*18a0*/  UISETP.LT.U32.AND UP0, UPT, UR48, 0x10, UPT ;  /* 0x000000103000788c */ /* 0x000fe2000bf01070 */
[----:B------:R-:W-:Y:S01]  /*18b0*/  UMOV UR23, 0x1 ;  /* 0x0000000100177882 */ /* 0x000fe20000000000 */
[----:B------:R-:W-:Y:S02]  /*18c0*/  UMOV UR26, URZ ;  /* 0x000000ff001a7c82 */ /* 0x000fe40008000000 */
[----:B------:R-:W-:Y:S01]  /*18d0*/  USEL UR4, UR48, 0x10, UP0 ;  /* 0x0000001030047887 */ /* 0x000fe20008000000 */
[----:B------:R-:W-:Y:S01]  /*18e0*/  UMOV UR27, URZ ;  /* 0x000000ff001b7c82 */ /* 0x000fe20008000000 */
[----:B------:R-:W-:-:S02]  /*18f0*/  UMOV UR34, URZ ;  /* 0x000000ff00227c82 */ /* 0x000fc40008000000 */
[----:B------:R-:W-:Y:S02]  /*1900*/  UIADD3 UR5, UPT, UPT, UR4, -0x1, URZ ;  /* 0xffffffff04057890 */ /* 0x000fe4000fffe0ff */
[----:B------:R-:W-:Y:S02]  /*1910*/  @!UP2 UIADD3 UR5, UPT, UPT, UR4, URZ, URZ ;  /* 0x000000ff0405a290 */ /* 0x000fe4000fffe0ff */
[----:B-1----:R-:W-:Y:S02]  /*1920*/  UIADD3 UR45, UPT, UPT, UR48, -UR4, URZ ;  /* 0x80000004302d7290 */ /* 0x002fe4000fffe0ff */
[----:B--23--:R-:W-:-:S12]  /*1930*/  UIADD3 UR49, UPT, UPT, UR5, 0x1, URZ ;  /* 0x0000000105317890 */ /* 0x00cfd8000fffe0ff */
.L_x_40:
[----:B------:R-:W1:Y:S01]  /*1940*/  S2UR UR25, SR_CgaCtaId ;  /* 0x00000000001979c3 */ /* 0x000e620000008800 */
[----:B------:R-:W-:Y:S01]  /*1950*/  UMOV UR4, 0x400 ;  /* 0x0000040000047882 */ /* 0x000fe20000000000 */
[----:B------:R-:W-:Y:S01]  /*1960*/  MOV R0, UR23 ;  /* 0x0000001700007c02 */ /* 0x000fe20008000f00 */
[----:B------:R-:W-:Y:S02]  /*1970*/  UISETP.NE.AND UP0, UPT, UR48, URZ, UPT ;  /* 0x000000ff3000728c */ /* 0x000fe4000bf05270 */
[----:B------:R-:W-:Y:S01]  /*1980*/  ULEA UR10, UR20, UR50, 0x6 ;  /* 0x00000032140a7291 */ /* 0x000fe2000f8e30ff */
[----:B------:R-:W-:Y:S01]  /*1990*/  SHF.L.U32 R0, R0, 0x1f, RZ ;  /* 0x0000001f00007819 */ /* 0x000fe200000006ff */
[----:B------:R-:W-:Y:S01]  /*19a0*/  UMOV UR24, URZ ;  /* 0x000000ff00187c82 */ /* 0x000fe20008000000 */
[----:B------:R-:W-:Y:S01]  /*19b0*/  UMOV UR13, URZ ;  /* 0x000000ff000d7c82 */ /* 0x000fe20008000000 */
[----:B------:R-:W-:Y:S01]  /*19c0*/  UMOV UR12, URZ ;  /* 0x000000ff000c7c82 */ /* 0x000fe20008000000 */
[----:B-1----:R-:W-:-:S04]  /*19d0*/  ULEA UR25, UR25, UR4, 0x18 ;  /* 0x0000000419197291 */ /* 0x002fc8000f8ec0ff */
[----:B------:R-:W-:-:S09]  /*19e0*/  ULEA UR4, UR26, UR25, 0x3 ;  /* 0x000000191a047291 */ /* 0x000fd2000f8e18ff */
[----:B------:R1:W2:Y:S01]  /*19f0*/  SYNCS.PHASECHK.TRANS64.TRYWAIT P0, [UR4+0x80], R0 ;  /* 0x00008000ff0075a7 */ /* 0x0002a20008001104 */
[----:B------:R-:W-:-:S04]  /*1a00*/  ULEA.HI UR4, UR44, UR44, URZ, 0x1 ;  /* 0x0000002c2c047291 */ /* 0x000fc8000f8f08ff */
[----:B------:R-:W-:-:S04]  /*1a10*/  USHF.L.U32 UR4, UR4, 0x6, URZ ;  /* 0x0000000604047899 */ /* 0x000fc800080006ff */
[----:B------:R-:W-:-:S04]  /*1a20*/  ULOP3.LUT UR4, UR4, 0xffffff80, URZ, 0xc0, !UPT ;  /* 0xffffff8004047892 */ /* 0x000fc8000f8ec0ff */
[----:B------:R-:W-:Y:S01]  /*1a30*/  ULOP3.LUT UR35, UR4, 0x40, UR51, 0xf8, !UPT ;  /* 0x0000004004237892 */ /* 0x000fe2000f8ef833 */
[----:B------:R-:W-:Y:S11]  /*1a40*/  BRA.U !UP0, `(.L_x_23) ;  /* 0x0000000508607547 */ /* 0x000ff6000b800000 */
[----:B------:R-:W3:Y:S01]  /*1a50*/  LDCU.128 UR16, c[0x0][0x480] ;  /* 0x00009000ff1077ac */ /* 0x000ee20008000c00 */
[----:B------:R-:W4:Y:S01]  /*1a60*/  LDCU.64 UR20, c[0x0][0x490] ;  /* 0x00009200ff1477ac */ /* 0x000f220008000a00 */
[----:B------:R-:W1:Y:S01]  /*1a70*/  LDCU.64 UR12, c[0x0][0x4b0] ;  /* 0x00009600ff0c77ac */ /* 0x000e620008000a00 */
[----:B------:R-:W1:Y:S01]  /*1a80*/  LDCU.64 UR8, c[0x0][0x4d0] ;  /* 0x00009a00ff0877ac */ /* 0x000e620008000a00 */
[----:B------:R-:W1:Y:S01]  /*1a90*/  LDCU UR43, c[0x0][0x390] ;  /* 0x00007200ff2b77ac */ /* 0x000e620008000800 */
[----:B---3--:R-:W-:Y:S02]  /*1aa0*/  UIMAD.WIDE.U32 UR4, UR35, UR17, URZ ;  /* 0x00000011230472a5 */ /* 0x008fe4000f8e00ff */
[----:B------:R-:W-:Y:S01]  /*1ab0*/  UISETP.NE.AND UP0, UPT, UR16, 0x1, UPT ;  /* 0x000000011000788c */ /* 0x000fe2000bf05270 */
[----:B------:R-:W3:Y:S04]  /*1ac0*/  LDCU UR44, c[0x0][0x38c] ;  /* 0x00007180ff2c77ac */ /* 0x000ee80008000800 */
[----:B------:R-:W-:Y:S01]  /*1ad0*/  UMOV UR4, UR5 ;  /* 0x0000000500047c82 */ /* 0x000fe20008000000 */
[----:B------:R-:W1:Y:S01]  /*1ae0*/  LDCU.64 UR14, c[0x0][0x4b8] ;  /* 0x00009700ff0e77ac */ /* 0x000e620008000a00 */
[----:B------:R-:W-:-:S02]  /*1af0*/  USHF.R.U32.HI UR6, URZ, UR18, UR4 ;  /* 0x00000012ff067299 */ /* 0x000fc40008011604 */
[----:B------:R-:W-:Y:S02]  /*1b00*/  UIADD3 UR34, UPT, UPT, UR49, UR27, URZ ;  /* 0x0000001b31227290 */ /* 0x000fe4000fffe0ff */
[----:B------:R-:W-:Y:S02]  /*1b10*/  USEL UR6, UR35, UR6, !UP0 ;  /* 0x0000000623067287 */ /* 0x000fe4000c000000 */
[----:B------:R-:W-:Y:S02]  /*1b20*/  UISETP.NE.AND UP0, UPT, UR19, 0x1, UPT ;  /* 0x000000011300788c */ /* 0x000fe4000bf05270 */
[----:B----4-:R-:W-:Y:S02]  /*1b30*/  UIMAD.WIDE.U32 UR4, UR6, UR20, URZ ;  /* 0x00000014060472a5 */ /* 0x010fe4000f8e00ff */
[----:B------:R-:W-:Y:S01]  /*1b40*/  UIADD3 UR7, UPT, UPT, -UR6, URZ, URZ ;  /* 0x000000ff06077290 */ /* 0x000fe2000fffe1ff */
[----:B------:R-:W-:-:S03]  /*1b50*/  UMOV UR24, URZ ;  /* 0x000000ff00187c82 */ /* 0x000fc60008000000 */
[----:B------:R-:W-:Y:S01]  /*1b60*/  UIMAD UR7, UR16, UR7, UR35 ;  /* 0x00000007100772a4 */ /* 0x000fe2000f8e0223 */
[----:B------:R-:W-:Y:S02]  /*1b70*/  UMOV UR4, UR5 ;  /* 0x0000000500047c82 */ /* 0x000fe40008000000 */
[----:B------:R-:W-:Y:S02]  /*1b80*/  USHF.R.U32.HI UR21, URZ, UR21, UR4 ;  /* 0x00000015ff157299 */ /* 0x000fe40008011604 */
[----:B------:R-:W4:Y:S02]  /*1b90*/  LDCU.64 UR4, c[0x0][0x4d8] ;  /* 0x00009b00ff0477ac */ /* 0x000f240008000a00 */
[----:B------:R-:W-:-:S04]  /*1ba0*/  USEL UR21, UR6, UR21, !UP0 ;  /* 0x0000001506157287 */ /* 0x000fc8000c000000 */
[----:B------:R-:W-:-:S04]  /*1bb0*/  UIADD3 UR20, UPT, UPT, -UR21, URZ, URZ ;  /* 0x000000ff15147290 */ /* 0x000fc8000fffe1ff */
[----:B------:R-:W-:Y:S02]  /*1bc0*/  UIMAD UR20, UR19, UR20, UR6 ;  /* 0x00000014131472a4 */ /* 0x000fe4000f8e0206 */
[----:B-1----:R-:W-:Y:S02]  /*1bd0*/  UIMAD UR19, UR7, UR12, UR8 ;  /* 0x0000000c071372a4 */ /* 0x002fe4000f8e0208 */
[----:B------:R-:W-:Y:S01]  /*1be0*/  UIMAD UR20, UR20, UR13, UR9 ;  /* 0x0000000d141472a4 */ /* 0x000fe2000f8e0209 */
[----:B------:R-:W-:Y:S01]  /*1bf0*/  UMOV UR6, UR26 ;  /* 0x0000001a00067c82 */ /* 0x000fe20008000000 */
[----:B------:R-:W-:Y:S01]  /*1c00*/  UMOV UR12, URZ ;  /* 0x000000ff000c7c82 */ /* 0x000fe20008000000 */
[----:B---3--:R-:W-:-:S09]  /*1c10*/  UMOV UR13, URZ ;  /* 0x000000ff000d7c82 */ /* 0x008fd20008000000 */
.L_x_29:
[----:B------:R-:W-:Y:S01]  /*1c20*/  @!P3 MOV R3, 0x6000 ;  /* 0x000060000003b802 */ /* 0x000fe20000000f00 */
[----:B------:R-:W-:Y:S01]  /*1c30*/  ULEA UR17, UR6, UR25, 0x3 ;  /* 0x0000001906117291 */ /* 0x000fe2000f8e18ff */
[----:B-12---:R-:W-:Y:S11]  /*1c40*/  @P0 BRA `(.L_x_24) ;  /* 0x0000000000100947 */ /* 0x006ff60003800000 */
[----:B------:R-:W-:Y:S04]  /*1c50*/  MOV R0, UR23 ;  /* 0x0000001700007c02 */ /* 0x000fe80008000f00 */
[----:B------:R-:W-:Y:S04]  /*1c60*/  SHF.L.U32 R5, R0, 0x1f, RZ ;  /* 0x0000001f00057819 */ /* 0x000fe800000006ff */
[----:B------:R-:W1:Y:S02]  /*1c70*/  SYNCS.PHASECHK.TRANS64.TRYWAIT P0, [UR17+0x80], R5 ;  /* 0x00008005ff0075a7 */ /* 0x000e640008001111 */
[----:B-1----:R-:W-:Y:S05]  /*1c80*/  @!P0 BRA `(.L_x_25) ;  /* 0x0000006c00208947 */ /* 0x002fea0003800000 */
.L_x_24:
[----:B------:R2:W-:Y:S01]  /*1c90*/  @!P3 SYNCS.ARRIVE.TRANS64 RZ, [UR17], R3 ;  /* 0x00000003ffffb9a7 */ /* 0x0005e20008000011 */
[----:B------:R-:W-:Y:S04]  /*1ca0*/  ULOP3.LUT UR7, UR33, 0x2, URZ, 0xfc, !UPT ;  /* 0x0000000221077892 */ /* 0x000fe8000f8efcff */
[----:B------:R-:W-:Y:S09]  /*1cb0*/  UISETP.NE.AND UP0, UPT, UR7, 0x2, UPT ;  /* 0x000000020700788c */ /* 0x000ff2000bf05270 */
[----:B------:R-:W-:Y:S05]  /*1cc0*/  BRA.U UP0, `(.L_x_26) ;  /* 0x0000000100047547 */ /* 0x000fea000b800000 */
[----:B----4-:R-:W-:Y:S05]  /*1cd0*/  BPT.TRAP 0x1 ;  /* 0x000000040000795c */ /* 0x010fea0000300000 */
.L_x_26:
[----:B------:R-:W-:Y:S04]  /*1ce0*/  BSSY.RECONVERGENT B0, `(.L_x_27) ;  /* 0x0000003000007945 */ /* 0x000fe80003800200 */
[----:B------:R-:W-:Y:S05]  /*1cf0*/  @P2 BRA `(.L_x_28) ;  /* 0x0000000000042947 */ /* 0x000fea0003800000 */
[----:B----4-:R-:W-:Y:S05]  /*1d00*/  BPT.TRAP 0x1 ;  /* 0x000000040000795c */ /* 0x010fea0000300000 */
.L_x_28:
[----:B----4-:R-:W-:Y:S05]  /*1d10*/  BSYNC.RECONVERGENT B0 ;  /* 0x0000000000007941 */ /* 0x010fea0003800200 */
.L_x_27:
[----:B------:R-:W-:Y:S02]  /*1d20*/  UIADD3 UR7, UPT, UPT, UR6, 0x1, URZ ;  /* 0x0000000106077890 */ /* 0x000fe4000fffe0ff */
[----:B------:R-:W-:Y:S02]  /*1d30*/  ULEA UR16, UR6, UR25, 0xd ;  /* 0x0000001906107291 */ /* 0x000fe4000f8e68ff */
[----:B------:R-:W-:Y:S02]  /*1d40*/  UISETP.NE.AND UP0, UPT, UR7, 0x10, UPT ;  /* 0x000000100700788c */ /* 0x000fe4000bf05270 */
[----:B------:R-:W-:Y:S02]  /*1d50*/  UIADD3 UR30, UP1, UPT, UR36, 0x80, URZ ;  /* 0x00000080241e7890 */ /* 0x000fe4000ff3e0ff */
[----:B------:R-:W-:Y:S02]  /*1d60*/  USEL UR8, URZ, 0x1, UP0 ;  /* 0x00000001ff087887 */ /* 0x000fe40008000000 */
[----:B------:R-:W-:Y:S02]  /*1d70*/  USEL UR26, UR7, URZ, UP0 ;  /* 0x000000ff071a7287 */ /* 0x000fe40008000000 */
[----:B------:R-:W-:Y:S02]  /*1d80*/  ULOP3.LUT UR23, UR23, UR8, URZ, 0x3c, !UPT ;  /* 0x0000000817177292 */ /* 0x000fe4000f8e3cff */
[----:B------:R-:W-:Y:S02]  /*1d90*/  ULEA UR7, UR26, UR25, 0x3 ;  /* 0x000000191a077291 */ /* 0x000fe4000f8e18ff */
[----:B------:R-:W-:Y:S02]  /*1da0*/  ULEA UR8, UR6, UR25, 0xc ;  /* 0x0000001906087291 */ /* 0x000fe4000f8e60ff */
[----:B------:R-:W-:Y:S01]  /*1db0*/  ULOP3.LUT UR17, UR17, 0xfefffff8, URZ, 0xc0, !UPT ;  /* 0xfefffff811117892 */ /* 0x000fe2000f8ec0ff */
[----:B-1----:R-:W-:Y:S01]  /*1dc0*/  MOV R0, UR23 ;  /* 0x0000001700007c02 */ /* 0x002fe20008000f00 */
[----:B------:R-:W-:Y:S02]  /*1dd0*/  USHF.L.U32 UR18, UR24, 0x5, URZ ;  /* 0x0000000518127899 */ /* 0x000fe400080006ff */
[----:B------:R-:W-:Y:S01]  /*1de0*/  UIADD3.X UR31, UPT, UPT, URZ, UR37, URZ, UP1, !UPT ;  /* 0x00000025ff1f7290 */ /* 0x000fe20008ffe4ff */
[----:B--2---:R-:W-:Y:S01]  /*1df0*/  SHF.L.U32 R3, R0, 0x1f, RZ ;  /* 0x0000001f00037819 */ /* 0x004fe200000006ff */
[----:B------:R-:W-:Y:S02]  /*1e00*/  UIADD3 UR16, UPT, UPT, UR16, 0x6400, URZ ;  /* 0x0000640010107890 */ /* 0x000fe4000fffe0ff */
[----:B------:R-:W-:Y:S01]  /*1e10*/  UIADD3 UR28, UP0, UPT, UR36, 0x180, URZ ;  /* 0x00000180241c7890 */ /* 0x000fe2000ff1e0ff */
[----:B------:R3:W1:Y:S01]  /*1e20*/  SYNCS.PHASECHK.TRANS64.TRYWAIT P0, [UR7+0x80], R3 ;  /* 0x00008003ff0075a7 */ /* 0x0006620008001107 */
[----:B------:R-:W-:Y:S02]  /*1e30*/  UIMAD UR7, UR12, UR14, UR4 ;  /* 0x0000000e0c0772a4 */ /* 0x000fe4000f8e0204 */
[----:B------:R-:W-:Y:S02]  /*1e40*/  UIMAD UR6, UR13, UR15, UR5 ;  /* 0x0000000f0d0672a4 */ /* 0x000fe4000f8e0205 */
[----:B------:R-:W-:Y:S02]  /*1e50*/  UIADD3.X UR29, UPT, UPT, URZ, UR37, URZ, UP0, !UPT ;  /* 0x00000025ff1d7290 */ /* 0x000fe400087fe4ff */
[----:B------:R-:W-:Y:S02]  /*1e60*/  UPRMT UR6, UR7, 0x40, UR6 ;  /* 0x0000004007067896 */ /* 0x000fe40008000006 */
[----:B------:R-:W-:Y:S02]  /*1e70*/  UIADD3 UR8, UPT, UPT, UR8, 0x26400, URZ ;  /* 0x0002640008087890 */ /* 0x000fe4000fffe0ff */
[----:B------:R-:W-:Y:S02]  /*1e80*/  UPRMT UR6, UR6, 0x5410, URZ ;  /* 0x0000541006067896 */ /* 0x000fe400080000ff */
[----:B------:R-:W-:Y:S02]  /*1e90*/  UIADD3 UR32, UPT, UPT, UR12, 0x1, URZ ;  /* 0x000000010c207890 */ /* 0x000fe4000fffe0ff */
[----:B------:R-:W-:Y:S02]  /*1ea0*/  UIADD3 UR22, UPT, UPT, UR13, 0x1, URZ ;  /* 0x000000010d167890 */ /* 0x000fe4000fffe0ff */
[----:B------:R-:W-:Y:S02]  /*1eb0*/  UISETP.NE.AND UP2, UPT, UR32, UR44, UPT ;  /* 0x0000002c2000728c */ /* 0x000fe4000bf45270 */
[----:B------:R-:W-:Y:S02]  /*1ec0*/  UIADD3 UR27, UPT, UPT, UR27, 0x1, URZ ;  /* 0x000000011b1b7890 */ /* 0x000fe4000fffe0ff */
[----:B------:R-:W-:Y:S01]  /*1ed0*/  UIADD3 UR7, UPT, UPT, UR24, 0x1, URZ ;  /* 0x0000000118077890 */ /* 0x000fe2000fffe0ff */
[----:B------:R-:W-:Y:S01]  /*1ee0*/  UMOV UR40, 0x0 ;  /* 0x0000000000287882 */ /* 0x000fe20000000000 */
[----:B------:R-:W-:Y:S01]  /*1ef0*/  UMOV UR41, 0x10000000 ;  /* 0x1000000000297882 */ /* 0x000fe20000000000 */
[----:B------:R-:W-:Y:S01]  /*1f00*/  UMOV UR9, UR17 ;  /* 0x0000001100097c82 */ /* 0x000fe20008000000 */
[----:B------:R2:W-:Y:S01]  /*1f10*/  UTMALDG.4D.IM2COL.2CTA [UR16], [UR30], UR6, desc[UR40] ;  /* 0x000028101e0073b4 */ /* 0x0005e20008259006 */
[----:B------:R-:W-:Y:S02]  /*1f20*/  UMOV UR11, UR18 ;  /* 0x00000012000b7c82 */ /* 0x000fe40008000000 */
[----:B------:R-:W-:Y:S04]  /*1f30*/  @UP2 UIADD3 UR22, UPT, UPT, UR13, URZ, URZ ;  /* 0x000000ff0d162290 */ /* 0x000fe8000fffe0ff */
[----:B------:R-:W-:Y:S01]  /*1f40*/  UISETP.NE.AND UP0, UPT, UR22, UR43, UPT ;  /* 0x0000002b1600728c */ /* 0x000fe2000bf05270 */
[----:B------:R4:W-:Y:S10]  /*1f50*/  UTMALDG.4D.2CTA [UR8], [UR28], desc[UR40] ;  /* 0x000028081c0075b4 */ /* 0x0009f40008219000 */
[----:B------:R-:W-:Y:S07]  /*1f60*/  @UP0 UIADD3 UR7, UPT, UPT, UR24, URZ, URZ ;  /* 0x000000ff18070290 */ /* 0x000fee000fffe0ff */
[----:B------:R-:W-:Y:S01]  /*1f70*/  UMOV UR24, UR7 ;  /* 0x0000000700187c82 */ /* 0x000fe20008000000 */
[----:B--2---:R-:W-:Y:S01]  /*1f80*/  UMOV UR6, UR26 ;  /* 0x0000001a00067c82 */ /* 0x004fe20008000000 */
[----:B----4-:R-:W-:Y:S02]  /*1f90*/  USEL UR13, UR22, URZ, UP0 ;  /* 0x000000ff160d7287 */ /* 0x010fe40008000000 */
[----:B------:R-:W-:Y:S02]  /*1fa0*/  UISETP.NE.AND UP0, UPT, UR27, UR34, UPT ;  /* 0x000000221b00728c */ /* 0x000fe4000bf05270 */
[----:B------:R-:W-:Y:S07]  /*1fb0*/  USEL UR12, UR32, URZ, UP2 ;  /* 0x000000ff200c7287 */ /* 0x000fee0009000000 */
[----:B---3--:R-:W-:Y:S05]  /*1fc0*/  BRA.U UP0, `(.L_x_29) ;  /* 0xfffffffd00147547 */ /* 0x008fea000b83ffff */
.L_x_23:
[----:B------:R-:W-:Y:S01]  /*1fd0*/  ULEA UR4, UR26, UR25, 0x3 ;  /* 0x000000191a047291 */ /* 0x000fe2000f8e18ff */
[----:B-1----:R-:W-:Y:S01]  /*1fe0*/  MOV R0, UR23 ;  /* 0x0000001700007c02 */ /* 0x002fe20008000f00 */
[----:B------:R-:W-:Y:S01]  /*1ff0*/  @!P1 SYNCS.ARRIVE.TRANS64.A1T0 RZ, [UR25+0x138], RZ ;  /* 0x000138ffffff99a7 */ /* 0x000fe20008100019 */
[----:B------:R-:W-:Y:S02]  /*2000*/  UISETP.GE.AND UP0, UPT, UR45, 0x1, UPT ;  /* 0x000000012d00788c */ /* 0x000fe4000bf06270 */
[----:B------:R-:W-:-:S04]  /*2010*/  SHF.L.U32 R0, R0, 0x1f, RZ ;  /* 0x0000001f00007819 */ /* 0x000fc800000006ff */
[----:B--2---:R1:W2:Y:S03]  /*2020*/  SYNCS.PHASECHK.TRANS64.TRYWAIT P0, [UR4+0x80], R0 ;  /* 0x00008000ff0075a7 */ /* 0x0042a60008001104 */
[----:B------:R-:W-:Y:S05]  /*2030*/  BRA.U !UP0, `(.L_x_30) ;  /* 0x00000005085c7547 */ /* 0x000fea000b800000 */
        /* <DEDUP_REMOVED lines=16> */
[----:B------:R-:W-:-:S03]  /*2140*/  UMOV UR32, UR45 ;  /* 0x0000002d00207c82 */ /* 0x000fc60008000000 */
        /* <DEDUP_REMOVED lines=9> */
[----:B---3--:R-:W-:-:S11]  /*21e0*/  UMOV UR6, UR26 ;  /* 0x0000001a00067c82 */ /* 0x008fd60008000000 */
.L_x_36:
[----:B------:R-:W-:Y:S01]  /*21f0*/  @!P3 MOV R3, 0x6000 ;  /* 0x000060000003b802 */ /* 0x000fe20000000f00 */
[----:B------:R-:W-:Y:S01]  /*2200*/  ULEA UR17, UR6, UR25, 0x3 ;  /* 0x0000001906117291 */ /* 0x000fe2000f8e18ff */
[----:B-12---:R-:W-:Y:S11]  /*2210*/  @P0 BRA `(.L_x_31) ;  /* 0x0000000000100947 */ /* 0x006ff60003800000 */
[----:B------:R-:W-:Y:S04]  /*2220*/  MOV R0, UR23 ;  /* 0x0000001700007c02 */ /* 0x000fe80008000f00 */
[----:B------:R-:W-:Y:S04]  /*2230*/  SHF.L.U32 R5, R0, 0x1f, RZ ;  /* 0x0000001f00057819 */ /* 0x000fe800000006ff */
[----:B------:R-:W1:Y:S02]  /*2240*/  SYNCS.PHASECHK.TRANS64.TRYWAIT P0, [UR17+0x80], R5 ;  /* 0x00008005ff0075a7 */ /* 0x000e640008001111 */
[----:B-1----:R-:W-:Y:S05]  /*2250*/  @!P0 BRA `(.L_x_32) ;  /* 0x0000006400c48947 */ /* 0x002fea0003800000 */
.L_x_31:
[----:B------:R2:W-:Y:S01]  /*2260*/  @!P3 SYNCS.ARRIVE.TRANS64 RZ, [UR17], R3 ;  /* 0x00000003ffffb9a7 */ /* 0x0005e20008000011 */
[----:B------:R-:W-:Y:S04]  /*2270*/  ULOP3.LUT UR7, UR33, 0x2, URZ, 0xfc, !UPT ;  /* 0x0000000221077892 */ /* 0x000fe8000f8efcff */
[----:B------:R-:W-:Y:S09]  /*2280*/  UISETP.NE.AND UP0, UPT, UR7, 0x2, UPT ;  /* 0x000000020700788c */ /* 0x000ff2000bf05270 */
[----:B------:R-:W-:Y:S05]  /*2290*/  BRA.U UP0, `(.L_x_33) ;  /* 0x0000000100047547 */ /* 0x000fea000b800000 */
[----:B----4-:R-:W-:Y:S05]  /*22a0*/  BPT.TRAP 0x1 ;  /* 0x000000040000795c */ /* 0x010fea0000300000 */
.L_x_33:
[----:B------:R-:W-:Y:S04]  /*22b0*/  BSSY.RECONVERGENT B0, `(.L_x_34) ;  /* 0x0000003000007945 */ /* 0x000fe80003800200 */
[----:B------:R-:W-:Y:S05]  /*22c0*/  @P2 BRA `(.L_x_35) ;  /* 0x0000000000042947 */ /* 0x000fea0003800000 */
[----:B----4-:R-:W-:Y:S05]  /*22d0*/  BPT.TRAP 0x1 ;  /* 0x000000040000795c */ /* 0x010fea0000300000 */
.L_x_35:
[----:B----4-:R-:W-:Y:S05]  /*22e0*/  BSYNC.RECONVERGENT B0 ;  /* 0x0000000000007941 */ /* 0x010fea0003800200 */
.L_x_34:
        /* <DEDUP_REMOVED lines=26> */
[----:B------:R-:W-:Y:S01]  /*2490*/  UIADD3 UR7, UPT, UPT, UR24, 0x1, URZ ;  /* 0x0000000118077890 */ /* 0x000fe2000fffe0ff */
[----:B------:R-:W-:Y:S01]  /*24a0*/  UMOV UR40, 0x0 ;  /* 0x0000000000287882 */ /* 0x000fe20000000000 */
[----:B------:R-:W-:Y:S01]  /*24b0*/  UMOV UR41, 0x10000000 ;  /* 0x1000000000297882 */ /* 0x000fe20000000000 */
[----:B------:R-:W-:Y:S01]  /*24c0*/  UMOV UR9, UR17 ;  /* 0x0000001100097c82 */ /* 0x000fe20008000000 */
[----:B------:R2:W-:Y:S01]  /*24d0*/  UTMALDG.4D.IM2COL.2CTA [UR16], [UR30], UR6, desc[UR40] ;  /* 0x000028101e0073b4 */ /* 0x0005e20008259006 */
[----:B------:R-:W-:Y:S04]  /*24e0*/  UMOV UR11, UR18 ;  /* 0x00000012000b7c82 */ /* 0x000fe80008000000 */
[----:B------:R-:W-:Y:S04]  /*24f0*/  @UP2 UIADD3 UR22, UPT, UPT, UR13, URZ, URZ ;  /* 0x000000ff0d162290 */ /* 0x000fe8000fffe0ff */
[----:B------:R-:W-:Y:S01]  /*2500*/  UISETP.NE.AND UP0, UPT, UR22, UR43, UPT ;  /* 0x0000002b1600728c */ /* 0x000fe2000bf05270 */
[----:B------:R4:W-:Y:S10]  /*2510*/  UTMALDG.4D.2CTA [UR8], [UR28], desc[UR40] ;  /* 0x000028081c0075b4 */ /* 0x0009f40008219000 */
[----:B------:R-:W-:Y:S07]  /*2520*/  @UP0 UIADD3 UR7, UPT, UPT, UR24, URZ, URZ ;  /* 0x000000ff18070290 */ /* 0x000fee000fffe0ff */
[----:B------:R-:W-:Y:S01]  /*2530*/  UMOV UR24, UR7 ;  /* 0x0000000700187c82 */ /* 0x000fe20008000000 */
[----:B--2---:R-:W-:Y:S02]  /*2540*/  UIADD3 UR6, UPT, UPT, UR32, -0x1, URZ ;  /* 0xffffffff20067890 */ /* 0x004fe4000fffe0ff */
[----:B----4-:R-:W-:Y:S02]  /*2550*/  USEL UR13, UR22, URZ, UP0 ;  /* 0x000000ff160d7287 */ /* 0x010fe40008000000 */
[----:B------:R-:W-:Y:S02]  /*2560*/  UISETP.GT.U32.AND UP0, UPT, UR32, 0x1, UPT ;  /* 0x000000012000788c */ /* 0x000fe4000bf04070 */
[----:B------:R-:W-:Y:S01]  /*2570*/  USEL UR12, UR27, URZ, UP2 ;  /* 0x000000ff1b0c7287 */ /* 0x000fe20009000000 */
[----:B------:R-:W-:Y:S01]  /*2580*/  UMOV UR32, UR6 ;  /* 0x0000000600207c82 */ /* 0x000fe20008000000 */
[----:B------:R-:W-:Y:S05]  /*2590*/  UMOV UR6, UR26 ;  /* 0x0000001a00067c82 */ /* 0x000fea0008000000 */
[----:B---3--:R-:W-:Y:S05]  /*25a0*/  BRA.U UP0, `(.L_x_36) ;  /* 0xfffffffd00107547 */ /* 0x008fea000b83ffff */
.L_x_30:
[----:B------:R-:W-:Y:S01]  /*25b0*/  SHF.L.U32 R3, R2, 0x1f, RZ ;  /* 0x0000001f02037819 */ /* 0x000fe200000006ff */
[----:B------:R-:W-:-:S03]  /*25c0*/  NOP ;  /* 0x0000000000007918 */ /* 0x000fc60000000000 */
[----:B-12---:R-:W1:Y:S02]  /*25d0*/  SYNCS.PHASECHK.TRANS64.TRYWAIT P0, [UR25+0x140], R3 ;  /* 0x00014003ff0075a7 */ /* 0x006e640008001119 */
[----:B-1----:R-:W-:Y:S05]  /*25e0*/  @!P0 BRA `(.L_x_37) ;  /* 0x0000006000f88947 */ /* 0x002fea0003800000 */
.L_x_142:
[----:B------:R-:W2:Y:S01]  /*25f0*/  LDS.128 R4, [UR25+0x180] ;  /* 0x00018019ff047984 */ /* 0x000ea20008000c00 */
[----:B------:R-:W-:Y:S02]  /*2600*/  UIADD3 UR4, UPT, UPT, UR25, 0x148, URZ ;  /* 0x0000014819047890 */ /* 0x000fe4000fffe0ff */
[----:B------:R-:W-:Y:S01]  /*2610*/  UISETP.GE.AND UP0, UPT, UR39, 0x1, UPT ;  /* 0x000000012700788c */ /* 0x000fe2000bf06270 */
[----:B------:R-:W-:Y:S01]  /*2620*/  @!PT LDS RZ, [RZ] ;  /* 0x00000000fffff984 */ /* 0x000fe20000000800 */
[----:B------:R-:W-:Y:S01]  /*2630*/  @!PT LDS RZ, [RZ] ;  /* 0x00000000fffff984 */ /* 0x000fe20000000800 */
[----:B------:R-:W-:Y:S01]  /*2640*/  @!PT LDS RZ, [RZ] ;  /* 0x00000000fffff984 */ /* 0x000fe20000000800 */
[----:B------:R-:W-:Y:S01]  /*2650*/  @!PT LDS RZ, [RZ] ;  /* 0x00000000fffff984 */ /* 0x000fe20000000800 */
[----:B------:R3:W-:Y:S06]  /*2660*/  MEMBAR.ALL.CTA ;  /* 0x0000000000007992 */ /* 0x0007ec0000008000 */
[----:B---3--:R-:W3:Y:S01]  /*2670*/  FENCE.VIEW.ASYNC.S ;  /* 0x00000000000073c6 */ /* 0x008ee20000000000 */
[----:B------:R-:W-:-:S09]  /*2680*/  UPRMT UR4, URZ, 0x654, UR4 ;  /* 0x00000654ff047896 */ /* 0x000fd20008000004 */
[----:B---3--:R-:W-:Y:S01]  /*2690*/  SYNCS.ARRIVE.TRANS64.RED.A1T0 RZ, [UR4], RZ ;  /* 0x000000ffffff79a7 */ /* 0x008fe20008100404 */
[----:B--2---:R-:W-:-:S13]  /*26a0*/  LOP3.LUT P0, RZ, R6, 0x1, RZ, 0xc0, !PT ;  /* 0x0000000106ff7812 */ /* 0x004fda000780c0ff */
[----:B------:R-:W-:Y:S01]  /*26b0*/  VOTEU.ANY UP1, P0 ;  /* 0x0000000000ff7886 */ /* 0x000fe20000020100 */
[----:B------:R-:W-:-:S13]  /*26c0*/  PLOP3.LUT P0, PT, PT, PT, UP1, 0x80, 0x8 ;  /* 0x000000000008781c */ /* 0x000fda0003f0f018 */
[----:B-1----:R-:W-:Y:S02]  /*26d0*/  @P0 MOV R0, R4 ;  /* 0x0000000400000202 */ /* 0x002fe40000000f00 */
[----:B------:R-:W-:Y:S02]  /*26e0*/  @P0 LOP3.LUT R4, R5, 0xffff, RZ, 0xc0, !PT ;  /* 0x0000ffff05040812 */ /* 0x000fe400078ec0ff */
[----:B------:R-:W-:Y:S02]  /*26f0*/  @P0 R2UR UR6, R0 ;  /* 0x00000000000602ca */ /* 0x000fe400000e0000 */
[----:B------:R-:W-:-:S11]  /*2700*/  @P0 R2UR UR5, R4 ;  /* 0x00000000040502ca */ /* 0x000fd600000e0000 */
[----:B------:R-:W-:Y:S02]  /*2710*/  @UP1 UMOV UR42, UR6 ;  /* 0x00000006002a1c82 */ /* 0x000fe40008000000 */
[----:B------:R-:W-:Y:S01]  /*2720*/  @UP1 UMOV UR38, UR5 ;  /* 0x0000000500261c82 */ /* 0x000fe20008000000 */
[----:B------:R-:W-:Y:S05]  /*2730*/  BRA.U !UP0, `(.L_x_38) ;  /* 0x0000000108d47547 */ /* 0x000fea000b800000 */
[----:B------:R-:W1:Y:S01]  /*2740*/  LDCU.128 UR16, c[0x0][0xb10] ;  /* 0x00016200ff1077ac */ /* 0x000e620008000c00 */
[----:B------:R-:W2:Y:S01]  /*2750*/  LDCU UR21, c[0x0][0xb20] ;  /* 0x00016400ff1577ac */ /* 0x000ea20008000800 */
[----:B------:R-:W3:Y:S01]  /*2760*/  LDCU UR20, c[0x0][0xb0c] ;  /* 0x00016180ff1477ac */ /* 0x000ee20008000800 */
[----:B------:R-:W4:Y:S01]  /*2770*/  LDCU.64 UR8, c[0x0][0xb28] ;  /* 0x00016500ff0877ac */ /* 0x000f220008000a00 */
[----:B------:R-:W-:Y:S02]  /*2780*/  UISETP.NE.AND UP3, UPT, UR39, 0x1, UPT ;  /* 0x000000012700788c */ /* 0x000fe4000bf65270 */
[----:B-1----:R-:W-:Y:S02]  /*2790*/  UIMAD.WIDE.U32 UR4, UR46, UR19, URZ ;  /* 0x000000132e0472a5 */ /* 0x002fe4000f8e00ff */
[----:B------:R-:W-:Y:S02]  /*27a0*/  UIMAD.WIDE.U32 UR6, UR47, UR16, URZ ;  /* 0x000000102f0672a5 */ /* 0x000fe4000f8e00ff */
[----:B------:R-:W-:-:S02]  /*27b0*/  UISETP.NE.AND UP0, UPT, UR18, 0x1, UPT ;  /* 0x000000011200788c */ /* 0x000fc4000bf05270 */
[----:B------:R-:W-:Y:S01]  /*27c0*/  UIMAD.WIDE.U32 UR14, UR38, UR19, URZ ;  /* 0x00000013260e72a5 */ /* 0x000fe2000f8e00ff */
[----:B------:R-:W-:Y:S01]  /*27d0*/  UMOV UR4, UR5 ;  /* 0x0000000500047c82 */ /* 0x000fe20008000000 */
[----:B---3--:R-:W-:Y:S02]  /*27e0*/  UISETP.NE.AND UP2, UPT, UR20, 0x1, UPT ;  /* 0x000000011400788c */ /* 0x008fe4000bf45270 */
[----:B--2---:R-:W-:Y:S02]  /*27f0*/  USHF.R.U32.HI UR5, URZ, UR21, UR4 ;  /* 0x00000015ff057299 */ /* 0x004fe40008011604 */
[----:B------:R-:W-:Y:S01]  /*2800*/  UIMAD.WIDE.U32 UR12, UR42, UR16, URZ ;  /* 0x000000102a0c72a5 */ /* 0x000fe2000f8e00ff */
[----:B------:R-:W-:Y:S01]  /*2810*/  UMOV UR4, UR7 ;  /* 0x0000000700047c82 */ /* 0x000fe20008000000 */
[----:B------:R-:W-:Y:S02]  /*2820*/  USEL UR5, UR46, UR5, !UP0 ;  /* 0x000000052e057287 */ /* 0x000fe4000c000000 */
[----:B------:R-:W-:-:S02]  /*2830*/  USHF.R.U32.HI UR4, URZ, UR17, UR4 ;  /* 0x00000011ff047299 */ /* 0x000fc40008011604 */
[----:B----4-:R-:W-:Y:S02]  /*2840*/  UIMAD.WIDE.U32 UR10, UR5, UR8, URZ ;  /* 0x00000008050a72a5 */ /* 0x010fe4000f8e00ff */
[----:B------:R-:W-:Y:S01]  /*2850*/  USEL UR6, UR47, UR4, !UP2 ;  /* 0x000000042f067287 */ /* 0x000fe2000d000000 */
[----:B------:R-:W-:Y:S02]  /*2860*/  UMOV UR12, UR13 ;  /* 0x0000000d000c7c82 */ /* 0x000fe40008000000 */
[----:B------:R-:W-:Y:S01]  /*2870*/  UMOV UR4, UR15 ;  /* 0x0000000f00047c82 */ /* 0x000fe20008000000 */
[----:B------:R-:W-:Y:S01]  /*2880*/  UIMAD.WIDE.U32 UR14, UR6, UR8, URZ ;  /* 0x00000008060e72a5 */ /* 0x000fe2000f8e00ff */
[----:B------:R-:W-:Y:S01]  /*2890*/  UMOV UR10, UR11 ;  /* 0x0000000b000a7c82 */ /* 0x000fe20008000000 */
[----:B------:R-:W-:Y:S02]  /*28a0*/  USHF.R.U32.HI UR4, URZ, UR21, UR4 ;  /* 0x00000015ff047299 */ /* 0x000fe40008011604 */
[----:B------:R-:W-:-:S03]  /*28b0*/  @UP3 USHF.R.U32.HI UR5, URZ, UR9, UR10 ;  /* 0x00000009ff053299 */ /* 0x000fc6000801160a */
[----:B------:R-:W-:Y:S01]  /*28c0*/  UMOV UR14, UR15 ;  /* 0x0000000f000e7c82 */ /* 0x000fe20008000000 */
[----:B------:R-:W-:Y:S02]  /*28d0*/  USHF.R.U32.HI UR17, URZ, UR17, UR12 ;  /* 0x00000011ff117299 */ /* 0x000fe4000801160c */
[----:B------:R-:W-:Y:S02]  /*28e0*/  USEL UR4, UR38, UR4, !UP0 ;  /* 0x0000000426047287 */ /* 0x000fe4000c000000 */
[----:B------:R-:W-:Y:S02]  /*28f0*/  @UP3 USHF.R.U32.HI UR6, URZ, UR9, UR14 ;  /* 0x00000009ff063299 */ /* 0x000fe4000801160e */
[----:B------:R-:W-:Y:S02]  /*2900*/  UIMAD UR7, UR39, UR5, URZ ;  /* 0x00000005270772a4 */ /* 0x000fe4000f8e02ff */
[----:B------:R-:W-:Y:S02]  /*2910*/  USEL UR5, UR42, UR17, !UP2 ;  /* 0x000000112a057287 */ /* 0x000fe4000d000000 */
[----:B------:R-:W-:-:S02]  /*2920*/  UIMAD UR10, UR39, UR6, URZ ;  /* 0x00000006270a72a4 */ /* 0x000fc4000f8e02ff */
[----:B------:R-:W-:Y:S02]  /*2930*/  UISETP.GE.AND UP0, UPT, UR4, UR7, UPT ;  /* 0x000000070400728c */ /* 0x000fe4000bf06270 */
[----:B------:R-:W-:Y:S02]  /*2940*/  UIMAD.WIDE.U32 UR12, UR4, UR8, URZ ;  /* 0x00000008040c72a5 */ /* 0x000fe4000f8e00ff */
[----:B------:R-:W-:Y:S02]  /*2950*/  UISETP.GE.OR UP0, UPT, UR5, UR10, UP0 ;  /* 0x0000000a0500728c */ /* 0x000fe40008706670 */
[----:B------:R-:W-:Y:S02]  /*2960*/  UIMAD.WIDE.U32 UR10, UR5, UR8, URZ ;  /* 0x00000008050a72a5 */ /* 0x000fe4000f8e00ff */
[----:B------:R-:W-:Y:S01]  /*2970*/  UIADD3 UR12, UPT, UPT, -UR4, URZ, URZ ;  /* 0x000000ff040c7290 */ /* 0x000fe2000fffe1ff */
[----:B------:R-:W-:Y:S01]  /*2980*/  UMOV UR8, UR13 ;  /* 0x0000000d00087c82 */ /* 0x000fe20008000000 */
[----:B------:R-:W-:-:S02]  /*2990*/  UIADD3 UR10, UPT, UPT, -UR5, URZ, URZ ;  /* 0x000000ff050a7290 */ /* 0x000fc4000fffe1ff */
[----:B------:R-:W-:-:S03]  /*29a0*/  USHF.R.U32.HI UR8, URZ, UR9, UR8 ;  /* 0x00000009ff087299 */ /* 0x000fc60008011608 */
[----:B------:R-:W-:Y:S01]  /*29b0*/  @!UP0 UMOV UR7, UR11 ;  /* 0x0000000b00078c82 */ /* 0x000fe20008000000 */
[----:B------:R-:W-:Y:S02]  /*29c0*/  UIMAD UR12, UR18, UR12, UR38 ;  /* 0x0000000c120c72a4 */ /* 0x000fe4000f8e0226 */
[----:B------:R-:W-:Y:S02]  /*29d0*/  USEL UR8, UR4, UR8, !UP3 ;  /* 0x0000000804087287 */ /* 0x000fe4000d800000 */
[----:B------:R-:W-:Y:S02]  /*29e0*/  @!UP0 USHF.R.U32.HI UR7, URZ, UR9, UR7 ;  /* 0x00000009ff078299 */ /* 0x000fe40008011607 */
[----:B------:R-:W-:Y:S02]  /*29f0*/  UIADD3 UR9, UPT, UPT, -UR8, URZ, URZ ;  /* 0x000000ff08097290 */ /* 0x000fe4000fffe1ff */
[----:B------:R-:W-:Y:S02]  /*2a00*/  @!UP0 USEL UR7, UR5, UR7, !UP3 ;  /* 0x0000000705078287 */ /* 0x000fe4000d800000 */
[----:B------:R-:W-:-:S02]  /*2a10*/  UIMAD UR9, UR39, UR9, UR4 ;  /* 0x00000009270972a4 */ /* 0x000fc4000f8e0204 */
[----:B------:R-:W-:Y:S02]  /*2a20*/  @!UP0 UIADD3 UR8, UPT, UPT, UR8, -UR7, URZ ;  /* 0x8000000708088290 */ /* 0x000fe4000fffe0ff */
[----:B------:R-:W-:Y:S02]  /*2a30*/  @!UP0 UIMAD UR7, UR9, UR6, UR7 ;  /* 0x00000006090782a4 */ /* 0x000fe4000f8e0207 */
[----:B------:R-:W-:Y:S02]  /*2a40*/  @!UP0 UIMAD UR4, UR39, UR8, UR5 ;  /* 0x00000008270482a4 */ /* 0x000fe4000f8e0205 */
[----:B------:R-:W-:Y:S02]  /*2a50*/  UIMAD UR6, UR20, UR10, UR42 ;  /* 0x0000000a140672a4 */ /* 0x000fe4000f8e022a */
[----:B------:R-:W-:Y:S01]  /*2a60*/  UIMAD UR38, UR4, UR18, UR12 ;  /* 0x00000012042672a4 */ /* 0x000fe2000f8e020c */
[----:B------:R-:W-:Y:S02]  /*2a70*/  @!UP0 UMOV UR5, UR7 ;  /* 0x0000000700058c82 */ /* 0x000fe40008000000 */
[----:B------:R-:W-:-:S12]  /*2a80*/  UIMAD UR42, UR5, UR20, UR6 ;  /* 0x00000014052a72a4 */ /* 0x000fd8000f8e0206 */
.L_x_38:
[----:B------:R-:W1:Y:S02]  /*2a90*/  LDCU UR4, c[0x0][0xb30] ;  /* 0x00016600ff0477ac */ /* 0x000e640008000800 */
[----:B-1----:R-:W-:-:S09]  /*2aa0*/  UISETP.NE.AND UP0, UPT, UR4, 0x1, UPT ;  /* 0x000000010400788c */ /* 0x002fd2000bf05270 */
[----:B------:R-:W-:Y:S05]  /*2ab0*/  BRA.U UP0, `(.L_x_39) ;  /* 0x0000000100447547 */ /* 0x000fea000b800000 */
[----:B------:R-:W1:Y:S01]  /*2ac0*/  LDCU.128 UR8, c[0x0][0xb10] ;  /* 0x00016200ff0877ac */ /* 0x000e620008000c00 */
[----:B------:R-:W2:Y:S01]  /*2ad0*/  LDCU UR12, c[0x0][0xb0c] ;  /* 0x00016180ff0c77ac */ /* 0x000ea20008000800 */
[----:B------:R-:W3:Y:S01]  /*2ae0*/  LDCU UR13, c[0x0][0xb20] ;  /* 0x00016400ff0d77ac */ /* 0x000ee20008000800 */
[----:B-1----:R-:W-:Y:S02]  /*2af0*/  UIMAD.WIDE.U32 UR6, UR42, UR8, URZ ;  /* 0x000000082a0672a5 */ /* 0x002fe4000f8e00ff */
[----:B------:R-:W-:Y:S02]  /*2b00*/  UIMAD.WIDE.U32 UR4, UR38, UR11, URZ ;  /* 0x0000000b260472a5 */ /* 0x000fe4000f8e00ff */
[----:B--2---:R-:W-:Y:S02]  /*2b10*/  UISETP.NE.AND UP2, UPT, UR12, 0x1, UPT ;  /* 0x000000010c00788c */ /* 0x004fe4000bf45270 */
[----:B------:R-:W-:Y:S01]  /*2b20*/  UISETP.NE.AND UP0, UPT, UR10, 0x1, UPT ;  /* 0x000000010a00788c */ /* 0x000fe2000bf05270 */
[----:B------:R-:W-:-:S02]  /*2b30*/  UMOV UR6, UR7 ;  /* 0x0000000700067c82 */ /* 0x000fc40008000000 */
[----:B------:R-:W-:Y:S01]  /*2b40*/  UMOV UR4, UR5 ;  /* 0x0000000500047c82 */ /* 0x000fe20008000000 */
[----:B------:R-:W-:Y:S02]  /*2b50*/  USHF.R.U32.HI UR6, URZ, UR9, UR6 ;  /* 0x00000009ff067299 */ /* 0x000fe40008011606 */
[----:B---3--:R-:W-:Y:S02]  /*2b60*/  USHF.R.U32.HI UR4, URZ, UR13, UR4 ;  /* 0x0000000dff047299 */ /* 0x008fe40008011604 */
[----:B------:R-:W-:Y:S02]  /*2b70*/  USEL UR5, UR42, UR6, !UP2 ;  /* 0x000000062a057287 */ /* 0x000fe4000d000000 */
[----:B------:R-:W-:-:S04]  /*2b80*/  USEL UR4, UR38, UR4, !UP0 ;  /* 0x0000000426047287 */ /* 0x000fc8000c000000 */
[----:B------:R-:W-:Y:S02]  /*2b90*/  UIADD3 UR6, UPT, UPT, UR5, -UR4, URZ ;  /* 0x8000000405067290 */ /* 0x000fe4000fffe0ff */
[----:B------:R-:W-:Y:S02]  /*2ba0*/  UIADD3 UR4, UPT, UPT, -UR5, UR4, URZ ;  /* 0x0000000405047290 */ /* 0x000fe4000fffe1ff */
[----:B------:R-:W-:Y:S02]  /*2bb0*/  UIMAD UR38, UR6, UR10, UR38 ;  /* 0x0000000a062672a4 */ /* 0x000fe4000f8e0226 */
[----:B------:R-:W-:-:S12]  /*2bc0*/  UIMAD UR42, UR4, UR12, UR42 ;  /* 0x0000000c042a72a4 */ /* 0x000fd8000f8e022a */
.L_x_39:
[----:B------:R-:W-:Y:S01]  /*2bd0*/  R2UR UR5, R59 ;  /* 0x000000003b0572ca */ /* 0x000fe200000e0000 */
[----:B------:R-:W-:Y:S01]  /*2be0*/  UMOV UR27, UR34 ;  /* 0x00000022001b7c82 */ /* 0x000fe20008000000 */
[----:B------:R-:W-:Y:S02]  /*2bf0*/  R2UR UR4, R58 ;  /* 0x000000003a0472ca */ /* 0x000fe400000e0000 */
[----:B------:R-:W-:Y:S02]  /*2c00*/  PLOP3.LUT P1, PT, PT, PT, PT, 0x80, 0x8 ;  /* 0x000000000008781c */ /* 0x000fe40003f2f070 */
[----:B------:R-:W-:-:S07]  /*2c10*/  LOP3.LUT R2, R2, 0x1, RZ, 0x3c, !PT ;  /* 0x0000000102027812 */ /* 0x000fce00078e3cff */
[----:B------:R-:W-:Y:S02]  /*2c20*/  UIADD3 UR44, UPT, UPT, UR42, UR5, URZ ;  /* 0x000000052a2c7290 */ /* 0x000fe4000fffe0ff */
[----:B------:R-:W-:Y:S01]  /*2c30*/  UIADD3 UR20, UPT, UPT, UR38, UR4, URZ ;  /* 0x0000000426147290 */ /* 0x000fe2000fffe0ff */
[----:B------:R-:W-:Y:S11]  /*2c40*/  BRA.U UP1, `(.L_x_40) ;  /* 0xffffffed013c7547 */ /* 0x000ff6000b83ffff */
[----:B------:R-:W-:Y:S01]  /*2c50*/  UIADD3 UR25, UPT, UPT, UR25, 0x80, URZ ;  /* 0x0000008019197890 */ /* 0x000fe2000fffe0ff */
[----:B------:R-:W-:-:S03]  /*2c60*/  MOV R3, UR23 ;  /* 0x0000001700037c02 */ /* 0x000fc60008000f00 */
[----:B------:R-:W-:Y:S01]  /*2c70*/  ULEA UR4, UR26, UR25, 0x3 ;  /* 0x000000191a047291 */ /* 0x000fe2000f8e18ff */
[----:B------:R-:W-:-:S08]  /*2c80*/  SHF.L.U32 R3, R3, 0x1f, RZ ;  /* 0x0000001f03037819 */ /* 0x000fd000000006ff */
[----:B------:R-:W1:Y:S02]  /*2c90*/  SYNCS.PHASECHK.TRANS64.TRYWAIT P0, [UR4], R3 ;  /* 0x00000003ff0075a7 */ /* 0x000e640008001104 */
[----:B-1----:R-:W-:Y:S05]  /*2ca0*/  @!P0 BRA `(.L_x_41) ;  /* 0x0000005c00608947 */ /* 0x002fea0003800000 */
.L_x_144:
[----:B------:R-:W-:-:S04]  /*2cb0*/  UIADD3 UR4, UPT, UPT, UR26, 0x1, URZ ;  /* 0x000000011a047890 */ /* 0x000fc8000fffe0ff */
[----:B------:R-:W-:-:S04]  /*2cc0*/  UISETP.NE.AND UP0, UPT, UR4, 0x10, UPT ;  /* 0x000000100400788c */ /* 0x000fc8000bf05270 */
[----:B------:R-:W-:Y:S02]  /*2cd0*/  USEL UR5, URZ, 0x1, UP0 ;  /* 0x00000001ff057887 */ /* 0x000fe40008000000 */
[----:B------:R-:W-:Y:S02]  /*2ce0*/  USEL UR4, UR4, URZ, UP0 ;  /* 0x000000ff04047287 */ /* 0x000fe40008000000 */
[----:B------:R-:W-:Y:S02]  /*2cf0*/  ULOP3.LUT UR6, UR23, UR5, URZ, 0x3c, !UPT ;  /* 0x0000000517067292 */ /* 0x000fe4000f8e3cff */
[----:B------:R-:W-:-:S04]  /*2d00*/  ULEA UR5, UR4, UR25, 0x3 ;  /* 0x0000001904057291 */ /* 0x000fc8000f8e18ff */
[----:B-1----:R-:W-:-:S04]  /*2d10*/  MOV R3, UR6 ;  /* 0x0000000600037c02 */ /* 0x002fc80008000f00 */
[----:B------:R-:W-:-:S04]  /*2d20*/  SHF.L.U32 R3, R3, 0x1f, RZ ;  /* 0x0000001f03037819 */ /* 0x000fc800000006ff */
[----:B------:R-:W1:Y:S02]  /*2d30*/  SYNCS.PHASECHK.TRANS64.TRYWAIT P0, [UR5], R3 ;  /* 0x00000003ff0075a7 */ /* 0x000e640008001105 */
[----:B-1----:R-:W-:Y:S05]  /*2d40*/  @!P0 BRA `(.L_x_42) ;  /* 0x0000005c00508947 */ /* 0x002fea0003800000 */
.L_x_146:
        /* <DEDUP_REMOVED lines=10> */
.L_x_148:
        /* <DEDUP_REMOVED lines=10> */
.L_x_150:
        /* <DEDUP_REMOVED lines=10> */
.L_x_152:
        /* <DEDUP_REMOVED lines=10> */
.L_x_154:
        /* <DEDUP_REMOVED lines=10> */
.L_x_156:
        /* <DEDUP_REMOVED lines=10> */
.L_x_158:
        /* <DEDUP_REMOVED lines=10> */
.L_x_160:
        /* <DEDUP_REMOVED lines=10> */
.L_x_162:
        /* <DEDUP_REMOVED lines=10> */
.L_x_164:
        /* <DEDUP_REMOVED lines=10> */
.L_x_166:
        /* <DEDUP_REMOVED lines=10> */
.L_x_168:
        /* <DEDUP_REMOVED lines=10> */
.L_x_170:
        /* <DEDUP_REMOVED lines=10> */
.L_x_172:
[----:B------:R-:W-:-:S04]  /*3570*/  UIADD3 UR4, UPT, UPT, UR4, 0x1, URZ ;  /* 0x0000000104047890 */ /* 0x000fc8000fffe0ff */
[----:B------:R-:W-:-:S04]  /*3580*/  UISETP.NE.AND UP0, UPT, UR4, 0x10, UPT ;  /* 0x000000100400788c */ /* 0x000fc8000bf05270 */
[----:B------:R-:W-:Y:S02]  /*3590*/  USEL UR5, URZ, 0x1, UP0 ;  /* 0x00000001ff057887 */ /* 0x000fe40008000000 */
[----:B------:R-:W-:Y:S02]  /*35a0*/  USEL UR4, UR4, URZ, UP0 ;  /* 0x000000ff04047287 */ /* 0x000fe40008000000 */
[----:B------:R-:W-:Y:S02]  /*35b0*/  ULOP3.LUT UR5, UR6, UR5, URZ, 0x3c, !UPT ;  /* 0x0000000506057292 */ /* 0x000fe4000f8e3cff */
[----:B------:R-:W-:-:S04]  /*35c0*/  ULEA UR4, UR4, UR25, 0x3 ;  /* 0x0000001904047291 */ /* 0x000fc8000f8e18ff */
[----:B------:R-:W-:Y:S02]  /*35d0*/  IMAD.U32 R2, RZ, RZ, UR5 ;  /* 0x00000005ff027e24 */ /* 0x000fe4000f8e00ff */
[----:B-1----:R-:W-:-:S03]  /*35e0*/  MOV R0, UR4 ;  /* 0x0000000400007c02 */ /* 0x002fc60008000f00 */
[----:B------:R-:W-:-:S07]  /*35f0*/  SHF.L.U32 R3, R2, 0x1f, RZ ;  /* 0x0000001f02037819 */ /* 0x000fce00000006ff */
.L_x_56:
[----:B-1----:R1:W2:Y:S02]  /*3600*/  SYNCS.PHASECHK.TRANS64.TRYWAIT P0, [R0+URZ], R3 ;  /* 0x00000003000075a7 */ /* 0x0022a400080011ff */
[----:B--2---:R-:W-:Y:S05]  /*3610*/  @!P0 NANOSLEEP.SYNCS 0x989680 ;  /* 0x009896800000895d */ /* 0x004fea0003900000 */
[----:B------:R-:W2:Y:S02]  /*3620*/  @!P0 SYNCS.PHASECHK.TRANS64 P0, [R0+URZ], R3 ;  /* 0x00000003000085a7 */ /* 0x000ea400080010ff */
[----:B--2---:R-:W-:Y:S05]  /*3630*/  @P0 EXIT ;  /* 0x000000000000094d */ /* 0x004fea0003800000 */
[----:B------:R-:W-:Y:S05]  /*3640*/  BRA `(.L_x_56) ;  /* 0xfffffffc00ec7947 */ /* 0x000fea000383ffff */
.L_x_22:
[----:B------:R-:W2:Y:S02]  /*3650*/  S2UR UR4, SR_CgaCtaId ;  /* 0x00000000000479c3 */ /* 0x000ea40000008800 */
[----:B--2---:R-:W-:-:S04]  /*3660*/  UISETP.NE.AND UP0, UPT, UR4, URZ, UPT ;  /* 0x000000ff0400728c */ /* 0x004fc8000bf05270 */
[----:B------:R-:W-:-:S09]  /*3670*/  UISETP.NE.OR UP0, UPT, UR18, 0x1, UP0 ;  /* 0x000000011200788c */ /* 0x000fd20008705670 */
[----:B------:R-:W-:Y:S05]  /*3680*/  BRA.U UP0, `(.L_x_57) ;  /* 0x0000000100b47547 */ /* 0x000fea000b800000 */
[----:B------:R-:W2:Y:S01]  /*3690*/  S2UR UR5, SR_CgaCtaId ;  /* 0x00000000000579c3 */ /* 0x000ea20000008800 */
[----:B------:R-:W-:Y:S01]  /*36a0*/  UMOV UR4, 0x400 ;  /* 0x0000040000047882 */ /* 0x000fe20000000000 */
[----:B------:R-:W-:Y:S01]  /*36b0*/  HFMA2 R2, -RZ, RZ, 0, 5.9604644775390625e-08 ;  /* 0x00000001ff027431 */ /* 0x000fe200000001ff */
[----:B------:R-:W-:Y:S01]  /*36c0*/  ISETP.GE.U32.AND P0, PT, R3, 0x2, PT ;  /* 0x000000020300780c */ /* 0x000fe20003f06070 */
[----:B------:R-:W-:Y:S01]  /*36d0*/  IMAD.MOV.U32 R8, RZ, RZ, RZ ;  /* 0x000000ffff087224 */ /* 0x000fe200078e00ff */
[----:B--2---:R-:W-:-:S04]  /*36e0*/  ULEA UR4, UR5, UR4, 0x18 ;  /* 0x0000000405047291 */ /* 0x004fc8000f8ec0ff */
[----:B------:R-:W-:Y:S02]  /*36f0*/  UIADD3 UR5, UPT, UPT, UR4, 0x148, URZ ;  /* 0x0000014804057890 */ /* 0x000fe4000fffe0ff */
[----:B------:R-:W-:Y:S02]  /*3700*/  UIADD3 UR8, UPT, UPT, UR4, 0x140, URZ ;  /* 0x0000014004087890 */ /* 0x000fe4000fffe0ff */
[----:B------:R-:W-:-:S12]  /*3710*/  UPRMT UR5, URZ, 0x654, UR5 ;  /* 0x00000654ff057896 */ /* 0x000fd80008000005 */
.L_x_60:
[----:B------:R-:W-:Y:S01]  /*3720*/  SHF.L.U32 R7, R2, 0x1f, RZ ;  /* 0x0000001f02077819 */ /* 0x000fe200000006ff */
[----:B------:R-:W-:Y:S02]  /*3730*/  IMAD.U32 R4, RZ, RZ, UR8 ;  /* 0x00000008ff047e24 */ /* 0x000fe4000f8e00ff */
[----:B------:R-:W-:Y:S01]  /*3740*/  @!P0 IMAD.MOV.U32 R5, RZ, RZ, 0x10 ;  /* 0x00000010ff058424 */ /* 0x000fe200078e00ff */
[----:B------:R-:W2:Y:S02]  /*3750*/  SYNCS.PHASECHK.TRANS64.TRYWAIT P1, [UR4+0x148], R7 ;  /* 0x00014807ff0075a7 */ /* 0x000ea40008021104 */
[----:B------:R-:W-:-:S04]  /*3760*/  PRMT R9, R3, 0x654, R4 ;  /* 0x0000065403097816 */ /* 0x000fc80000000004 */
[----:B------:R-:W-:Y:S01]  /*3770*/  SEL R0, R9, R0, !P0 ;  /* 0x0000000009007207 */ /* 0x000fe20004000000 */
[----:B--2---:R-:W-:Y:S06]  /*3780*/  @!P1 BRA `(.L_x_58) ;  /* 0x0000005800109947 */ /* 0x004fec0003800000 */
.L_x_174:
[----:B------:R-:W-:Y:S01]  /*3790*/  UIADD3 UR6, UPT, UPT, UR4, 0x180, URZ ;  /* 0x0000018004067890 */ /* 0x000fe2000fffe0ff */
[----:B------:R3:W-:Y:S01]  /*37a0*/  @!P0 SYNCS.ARRIVE.TRANS64.RED RZ, [R0+URZ], R5 ;  /* 0x0000000500ff89a7 */ /* 0x0007e200080004ff */
[----:B------:R-:W-:Y:S01]  /*37b0*/  UIADD3 UR7, UPT, UPT, UR4, 0x140, URZ ;  /* 0x0000014004077890 */ /* 0x000fe2000fffe0ff */
[----:B------:R-:W-:-:S08]  /*37c0*/  LOP3.LUT R2, R2, 0x1, RZ, 0x3c, !PT ;  /* 0x0000000102027812 */ /* 0x000fd000078e3cff */
[----:B------:R-:W-:Y:S06]  /*37d0*/  UGETNEXTWORKID.BROADCAST [UR6], [UR7] ;  /* 0x00000000060073ca */ /* 0x000fec0008000100 */
[----:B---3--:R-:W-:-:S04]  /*37e0*/  SHF.L.U32 R5, R8, 0x1f, RZ ;  /* 0x0000001f08057819 */ /* 0x008fc800000006ff */
[----:B------:R-:W3:Y:S02]  /*37f0*/  SYNCS.PHASECHK.TRANS64.TRYWAIT P1, [UR4+0x140], R5 ;  /* 0x00014005ff0075a7 */ /* 0x000ee40008021104 */
[----:B---3--:R-:W-:Y:S05]  /*3800*/  @!P1 BRA `(.L_x_59) ;  /* 0x0000005800089947 */ /* 0x008fea0003800000 */
.L_x_176:
[----:B--2---:R-:W2:Y:S01]  /*3810*/  LDS.128 R4, [UR4+0x180] ;  /* 0x00018004ff047984 */ /* 0x004ea20008000c00 */
[----:B------:R-:W-:Y:S01]  /*3820*/  LOP3.LUT R8, R8, 0x1, RZ, 0x3c, !PT ;  /* 0x0000000108087812 */ /* 0x000fe200078e3cff */
[----:B------:R-:W-:Y:S01]  /*3830*/  @!PT LDS RZ, [RZ] ;  /* 0x00000000fffff984 */ /* 0x000fe20000000800 */
[----:B------:R-:W-:Y:S01]  /*3840*/  @!PT LDS RZ, [RZ] ;  /* 0x00000000fffff984 */ /* 0x000fe20000000800 */
[----:B------:R-:W-:Y:S01]  /*3850*/  @!PT LDS RZ, [RZ] ;  /* 0x00000000fffff984 */ /* 0x000fe20000000800 */
[----:B------:R-:W-:Y:S01]  /*3860*/  @!PT LDS RZ, [RZ] ;  /* 0x00000000fffff984 */ /* 0x000fe20000000800 */
[----:B------:R3:W-:Y:S06]  /*3870*/  MEMBAR.ALL.CTA ;  /* 0x0000000000007992 */ /* 0x0007ec0000008000 */
[----:B---3--:R-:W3:Y:S02]  /*3880*/  FENCE.VIEW.ASYNC.S ;  /* 0x00000000000073c6 */ /* 0x008ee40000000000 */
[----:B---3--:R-:W-:Y:S01]  /*3890*/  SYNCS.ARRIVE.TRANS64.RED.A1T0 RZ, [UR5], RZ ;  /* 0x000000ffffff79a7 */ /* 0x008fe20008100405 */
[----:B--2---:R-:W-:-:S13]  /*38a0*/  LOP3.LUT P1, RZ, R6, 0x1, RZ, 0xc0, !PT ;  /* 0x0000000106ff7812 */ /* 0x004fda000782c0ff */
[----:B------:R-:W-:Y:S05]  /*38b0*/  @P1 BRA `(.L_x_60) ;  /* 0xfffffffc00981947 */ /* 0x000fea000383ffff */
[----:B------:R-:W-:-:S04]  /*38c0*/  SHF.L.U32 R0, R2, 0x1f, RZ ;  /* 0x0000001f02007819 */ /* 0x000fc800000006ff */
[----:B------:R-:W2:Y:S02]  /*38d0*/  SYNCS.PHASECHK.TRANS64 P0, [UR4+0x148], R0 ;  /* 0x00014800ff0075a7 */ /* 0x000ea40008001004 */
[----:B-12---:R-:W-:Y:S05]  /*38e0*/  @P0 EXIT ;  /* 0x000000000000094d */ /* 0x006fea0003800000 */
[----:B------:R-:W-:-:S07]  /*38f0*/  MOV R0, UR4 ;  /* 0x0000000400007c02 */ /* 0x000fce0008000f00 */
.L_x_61:
[----:B-1----:R-:W-:-:S04]  /*3900*/  SHF.L.U32 R3, R2, 0x1f, RZ ;  /* 0x0000001f02037819 */ /* 0x002fc800000006ff */
[----:B------:R1:W2:Y:S03]  /*3910*/  SYNCS.PHASECHK.TRANS64.TRYWAIT P0, [R0+URZ+0x148], R3 ;  /* 0x00014803000075a7 */ /* 0x0002a600080011ff */
[----:B--2---:R-:W-:Y:S05]  /*3920*/  @!P0 NANOSLEEP.SYNCS 0x989680 ;  /* 0x009896800000895d */ /* 0x004fea0003900000 */
[----:B------:R-:W2:Y:S02]  /*3930*/  @!P0 SYNCS.PHASECHK.TRANS64 P0, [R0+URZ+0x148], R3 ;  /* 0x00014803000085a7 */ /* 0x000ea400080010ff */
[----:B--2---:R-:W-:Y:S05]  /*3940*/  @P0 EXIT ;  /* 0x000000000000094d */ /* 0x004fea0003800000 */
[----:B------:R-:W-:Y:S05]  /*3950*/  BRA `(.L_x_61) ;  /* 0xfffffffc00e87947 */ /* 0x000fea000383ffff */
.L_x_57:
[----:B------:R-:W-:Y:S05]  /*3960*/  BRA.U UP4, `(.L_x_62) ;  /* 0x0000001104a07547 */ /* 0x000fea000b800000 */
[----:B------:R-:W2:Y:S01]  /*3970*/  S2UR UR4, SR_CgaCtaId ;  /* 0x00000000000479c3 */ /* 0x000ea20000008800 */
[----:B------:R-:W-:Y:S01]  /*3980*/  UMOV UR5, 0x40 ;  /* 0x0000004000057882 */ /* 0x000fe20000000000 */
[----:B------:R-:W-:Y:S01]  /*3990*/  NOP ;  /* 0x0000000000007918 */ /* 0x000fe20000000000 */
[----:B------:R-:W-:Y:S01]  /*39a0*/  UMOV UR6, 0x400 ;  /* 0x0000040000067882 */ /* 0x000fe20000000000 */
[----:B--2---:R-:W-:Y:S02]  /*39b0*/  ULEA UR5, UR4, UR5, 0x18 ;  /* 0x0000000504057291 */ /* 0x004fe4000f8ec0ff */
[----:B------:R-:W-:-:S07]  /*39c0*/  ULEA UR6, UR4, UR6, 0x18 ;  /* 0x0000000604067291 */ /* 0x000fce000f8ec0ff */
[----:B------:R-:W2:Y:S02]  /*39d0*/  LDS.U8 R3, [UR5+0x1c] ;  /* 0x00001c05ff037984 */ /* 0x000ea40008000000 */
[----:B--2---:R-:W-:-:S13]  /*39e0*/  ISETP.NE.AND P0, PT, R3, RZ, PT ;  /* 0x000000ff0300720c */ /* 0x004fda0003f05270 */
[----:B------:R-:W-:Y:S05]  /*39f0*/  @P0 BRA `(.L_x_63) ;  /* 0x0000000400080947 */ /* 0x000fea0003800000 */
[----:B------:R-:W-:Y:S02]  /*3a00*/  UISETP.NE.U32.AND UP1, UPT, UR38, 0x1, UPT ;  /* 0x000000012600788c */ /* 0x000fe4000bf25070 */
[----:B------:R-:W-:-:S07]  /*3a10*/  UIADD3 UR7, UPT, UPT, UR5, 0x8, URZ ;  /* 0x0000000805077890 */ /* 0x000fce000fffe0ff */
[----:B------:R-:W-:Y:S05]  /*3a20*/  BRA.U !UP1, `(.L_x_64) ;  /* 0x00000001099c7547 */ /* 0x000fea000b800000 */
[----:B------:R-:W-:Y:S01]  /*3a30*/  ELECT P0, URZ, PT ;  /* 0x0000000000ff782f */ /* 0x000fe20003800000 */
[----:B------:R-:W-:-:S12]  /*3a40*/  BSSY B0, `(.L_x_64) ;  /* 0x0000025000007945 */ /* 0x000fd80003800000 */
[----:B------:R-:W-:Y:S05]  /*3a50*/  @!P0 BRA `(.L_x_65) ;  /* 0x00000000008c8947 */ /* 0x000fea0003800000 */
[----:B------:R-:W-:-:S05]  /*3a60*/  UMOV UR4, 0x10 ;  /* 0x0000001000047882 */ /* 0x000fca0000000000 */
[----:B------:R-:W-:Y:S04]  /*3a70*/  DEPBAR.LE SB2, 0x36 ;  /* 0x0000ad800000791a */ /* 0x000fe80000000000 */
[----:B------:R-:W2:Y:S02]  /*3a80*/  UTCATOMSWS.2CTA.FIND_AND_SET.ALIGN UP0, UR4, UR4 ;  /* 0x00000004000475e3 */ /* 0x000ea40008200800 */
[----:B--2---:R-:W-:Y:S01]  /*3a90*/  MOV R10, UR4 ;  /* 0x00000004000a7c02 */ /* 0x004fe20008000f00 */
[----:B------:R-:W-:Y:S06]  /*3aa0*/  BRA.U UP0, `(.L_x_66) ;  /* 0x0000000100187547 */ /* 0x000fec000b800000 */
.L_x_67:
[----:B------:R-:W-:Y:S05]  /*3ab0*/  NANOSLEEP 0x64 ;  /* 0x000000640000795d */ /* 0x000fea0003800000 */
[----:B------:R-:W-:-:S05]  /*3ac0*/  UMOV UR4, 0x10 ;  /* 0x0000001000047882 */ /* 0x000fca0000000000 */
[----:B------:R-:W-:Y:S04]  /*3ad0*/  DEPBAR.LE SB2, 0x36 ;  /* 0x0000ad800000791a */ /* 0x000fe80000000000 */
[----:B------:R-:W2:Y:S02]  /*3ae0*/  UTCATOMSWS.2CTA.FIND_AND_SET.ALIGN UP0, UR4, UR4 ;  /* 0x00000004000475e3 */ /* 0x000ea40008200800 */
[----:B--2---:R-:W-:Y:S01]  /*3af0*/  MOV R10, UR4 ;  /* 0x00000004000a7c02 */ /* 0x004fe20008000f00 */
[----:B------:R-:W-:Y:S05]  /*3b00*/  BRA.U !UP0, `(.L_x_67) ;  /* 0xfffffffd08e87547 */ /* 0x000fea000b83ffff */
.L_x_66:
[----:B------:R-:W2:Y:S01]  /*3b10*/  LDS R6, [UR5+0x10] ;  /* 0x00001005ff067984 */ /* 0x000ea20008000800 */
[----:B------:R-:W-:Y:S01]  /*3b20*/  IMAD.U32 R3, RZ, RZ, UR6 ;  /* 0x00000006ff037e24 */ /* 0x000fe2000f8e00ff */
[----:B------:R-:W-:-:S03]  /*3b30*/  MOV R4, UR37 ;  /* 0x0000002500047c02 */ /* 0x000fc60008000f00 */
[----:B------:R-:W-:Y:S01]  /*3b40*/  VIADD R3, R3, 0x190 ;  /* 0x0000019003037836 */ /* 0x000fe20000000000 */
[----:B--2---:R-:W-:-:S04]  /*3b50*/  SHF.L.U32 R6, R6, 0x1f, RZ ;  /* 0x0000001f06067819 */ /* 0x004fc800000006ff */
[----:B------:R-:W2:Y:S02]  /*3b60*/  SYNCS.PHASECHK.TRANS64.TRYWAIT P0, [UR5+0x8], R6 ;  /* 0x00000806ff0075a7 */ /* 0x000ea40008001105 */
[----:B--2---:R-:W-:Y:S05]  /*3b70*/  @P0 BRA `(.L_x_68) ;  /* 0x0000000000080947 */ /* 0x004fea0003800000 */
[----:B------:R-:W2:Y:S02]  /*3b80*/  SYNCS.PHASECHK.TRANS64.TRYWAIT P0, [UR5+0x8], R6 ;  /* 0x00000806ff0075a7 */ /* 0x000ea40008001105 */
[----:B--2---:R-:W-:Y:S05]  /*3b90*/  @!P0 BRA `(.L_x_69) ;  /* 0x00000054003c8947 */ /* 0x004fea0003800000 */
.L_x_68:
[----:B------:R-:W-:Y:S01]  /*3ba0*/  PRMT R4, R4, 0x654, R3 ;  /* 0x0000065404047816 */ /* 0x000fe20000000003 */
[----:B------:R-:W-:Y:S01]  /*3bb0*/  HFMA2 R3, -RZ, RZ, 0, 5.9604644775390625e-08 ;  /* 0x00000001ff037431 */ /* 0x000fe200000001ff */
[----:B------:R-:W-:Y:S01]  /*3bc0*/  UPRMT UR4, UR37, 0x654, UR7 ;  /* 0x0000065425047896 */ /* 0x000fe20008000007 */
[----:B------:R-:W-:Y:S02]  /*3bd0*/  IMAD.MOV.U32 R7, RZ, RZ, 0xffff ;  /* 0x0000ffffff077424 */ /* 0x000fe400078e00ff */
[----:B--2---:R-:W-:Y:S02]  /*3be0*/  IMAD.MOV.U32 R6, RZ, RZ, 0x4 ;  /* 0x00000004ff067424 */ /* 0x004fe400078e00ff */
[----:B------:R-:W-:Y:S01]  /*3bf0*/  IMAD.SHL.U32 R9, R10, 0x20, RZ ;  /* 0x000000200a097824 */ /* 0x000fe200078e00ff */
[----:B------:R-:W-:Y:S02]  /*3c00*/  MOV R5, UR4 ;  /* 0x0000000400057c02 */ /* 0x000fe40008000f00 */
[-C--:B------:R-:W-:Y:S01]  /*3c10*/  SHF.L.U32 R8, R7, R10.reuse, RZ ;  /* 0x0000000a07087219 */ /* 0x080fe200000006ff */
[----:B------:R2:W-:Y:S01]  /*3c20*/  SYNCS.ARRIVE.TRANS64.RED RZ, [UR4], R6 ;  /* 0x00000006ffff79a7 */ /* 0x0005e20008000404 */
[----:B------:R-:W-:Y:S01]  /*3c30*/  SHF.L.U32 R7, R3, R10, RZ ;  /* 0x0000000a03077219 */ /* 0x000fe200000006ff */
[----:B------:R2:W-:Y:S04]  /*3c40*/  STS [UR6+0x190], R9 ;  /* 0x00019009ff007988 */ /* 0x0005e80008000806 */
[----:B------:R2:W-:Y:S04]  /*3c50*/  STAS [R4.64], R10 ;  /* 0x0000000a04007dbd */ /* 0x0005e8000c0008ff */
[----:B------:R2:W-:Y:S04]  /*3c60*/  ATOMS.OR RZ, [UR5+0x14], R8 ;  /* 0x00001408ffff798c */ /* 0x0005e8000b000005 */
[----:B------:R2:W-:Y:S04]  /*3c70*/  ATOMS.OR RZ, [UR5+0x18], R7 ;  /* 0x00001807ffff798c */ /* 0x0005e8000b000005 */
[----:B------:R2:W-:Y:S02]  /*3c80*/  ATOMS.XOR RZ, [UR5+0x10], R3 ;  /* 0x00001003ffff798c */ /* 0x0005e4000b800005 */
.L_x_65:
[----:B-1----:R-:W-:Y:S05]  /*3c90*/  BSYNC B0 ;  /* 0x0000000000007941 */ /* 0x002fea0003800000 */
.L_x_64:
[----:B------:R-:W-:Y:S05]  /*3ca0*/  BRA.U UP1, `(.L_x_70) ;  /* 0x00000001016c7547 */ /* 0x000fea000b800000 */
[----:B------:R-:W-:-:S03]  /*3cb0*/  UMOV UR4, 0xffffffff ;  /* 0xffffffff00047882 */ /* 0x000fc60000000000 */
[----:B------:R-:W-:Y:S05]  /*3cc0*/  BRA.DIV UR4, `(.L_x_71) ;  /* 0x0000005604087947 */ /* 0x000fea000b800000 */
[----:B------:R-:W-:-:S13]  /*3cd0*/  ELECT P6, URZ, PT ;  /* 0x0000000000ff782f */ /* 0x000fda00038c0000 */
.L_x_179:
[----:B------:R-:W-:Y:S05]  /*3ce0*/  @!P6 BRA `(.L_x_70) ;  /* 0x00000000005ce947 */ /* 0x000fea0003800000 */
[----:B--2---:R-:W2:Y:S02]  /*3cf0*/  LDS R4, [UR5+0x10] ;  /* 0x00001005ff047984 */ /* 0x004ea40008000800 */
[----:B--2---:R-:W-:-:S04]  /*3d00*/  SHF.L.U32 R4, R4, 0x1f, RZ ;  /* 0x0000001f04047819 */ /* 0x004fc800000006ff */
[----:B------:R-:W2:Y:S02]  /*3d10*/  SYNCS.PHASECHK.TRANS64.TRYWAIT P0, [UR5+0x8], R4 ;  /* 0x00000804ff0075a7 */ /* 0x000ea40008001105 */
[----:B--2---:R-:W-:Y:S05]  /*3d20*/  @P0 BRA `(.L_x_72) ;  /* 0x0000000000080947 */ /* 0x004fea0003800000 */
[----:B------:R-:W2:Y:S02]  /*3d30*/  SYNCS.PHASECHK.TRANS64.TRYWAIT P0, [UR5+0x8], R4 ;  /* 0x00000804ff0075a7 */ /* 0x000ea40008001105 */
[----:B--2---:R-:W-:Y:S05]  /*3d40*/  @!P0 BRA `(.L_x_73) ;  /* 0x0000005400088947 */ /* 0x004fea0003800000 */
.L_x_72:
[----:B------:R-:W3:Y:S01]  /*3d50*/  LDS R6, [UR6+0x190] ;  /* 0x00019006ff067984 */ /* 0x000ee20008000800 */
[----:B--2---:R-:W-:Y:S02]  /*3d60*/  HFMA2 R3, -RZ, RZ, 0, 5.9604644775390625e-08 ;  /* 0x00000001ff037431 */ /* 0x004fe400000001ff */
[----:B------:R-:W-:Y:S01]  /*3d70*/  IMAD.MOV.U32 R4, RZ, RZ, 0xffff ;  /* 0x0000ffffff047424 */ /* 0x000fe200078e00ff */
[----:B------:R-:W-:Y:S01]  /*3d80*/  UPRMT UR4, UR37, 0x654, UR7 ;  /* 0x0000065425047896 */ /* 0x000fe20008000007 */
[----:B---3--:R-:W-:-:S03]  /*3d90*/  IMAD.SHL.U32 R5, R6, 0x20, RZ ;  /* 0x0000002006057824 */ /* 0x008fc600078e00ff */
[-C--:B------:R-:W-:Y:S02]  /*3da0*/  SHF.L.U32 R4, R4, R6.reuse, RZ ;  /* 0x0000000604047219 */ /* 0x080fe400000006ff */
[----:B------:R-:W-:Y:S01]  /*3db0*/  SHF.L.U32 R6, R3, R6, RZ ;  /* 0x0000000603067219 */ /* 0x000fe200000006ff */
[----:B------:R3:W-:Y:S04]  /*3dc0*/  STS [UR6+0x190], R5 ;  /* 0x00019005ff007988 */ /* 0x0007e80008000806 */
[----:B------:R3:W-:Y:S04]  /*3dd0*/  ATOMS.OR RZ, [UR5+0x14], R4 ;  /* 0x00001404ffff798c */ /* 0x0007e8000b000005 */
[----:B------:R3:W-:Y:S01]  /*3de0*/  ATOMS.OR RZ, [UR5+0x18], R6 ;  /* 0x00001806ffff798c */ /* 0x0007e2000b000005 */
[----:B------:R-:W-:Y:S03]  /*3df0*/  SYNCS.ARRIVE.TRANS64.RED.A1T0 RZ, [UR4], RZ ;  /* 0x000000ffffff79a7 */ /* 0x000fe60008100404 */
[----:B------:R3:W-:Y:S01]  /*3e00*/  ATOMS.XOR RZ, [UR5+0x10], R3 ;  /* 0x00001003ffff798c */ /* 0x0007e2000b800005 */
[----:B------:R-:W-:Y:S05]  /*3e10*/  BRA `(.L_x_70) ;  /* 0x0000000000107947 */ /* 0x000fea0003800000 */
.L_x_63:
[----:B------:R-:W-:Y:S02]  /*3e20*/  MOV R3, 0xffffffff ;  /* 0xffffffff00037802 */ /* 0x000fe40000000f00 */
[----:B------:R-:W-:-:S03]  /*3e30*/  MOV R4, 0x3e60 ;  /* 0x00003e6000047802 */ /* 0x000fc60000000f00 */
[----:B------:R2:W-:Y:S04]  /*3e40*/  STS [UR6+0x190], R3 ;  /* 0x00019003ff007988 */ /* 0x0005e80008000806 */
[----:B-12--5:R-:W-:Y:S05]  /*3e50*/  CALL.REL.NOINC `($__internal_1_$__cuda_sm10x_tcgen05_guardrail_trap_phase_invalid_during_alloc) ;  /* 0x0000005800447944 */ /* 0x026fea0003c00000 */
.L_x_70:
[----:B------:R-:W-:Y:S05]  /*3e60*/  WARPSYNC.ALL ;  /* 0x0000000000007948 */ /* 0x000fea0003800000 */
[----:B------:R-:W4:Y:S01]  /*3e70*/  S2UR UR20, SR_CgaCtaId ;  /* 0x00000000001479c3 */ /* 0x000f220000008800 */
[----:B------:R-:W-:Y:S01]  /*3e80*/  UMOV UR4, 0x400 ;  /* 0x0000040000047882 */ /* 0x000fe20000000000 */
[----:B------:R-:W-:-:S06]  /*3e90*/  NOP ;  /* 0x0000000000007918 */ /* 0x000fcc0000000000 */
[----:B------:R-:W-:Y:S06]  /*3ea0*/  BAR.ARV 0x6, 0xa0 ;  /* 0x0182800000007b1d */ /* 0x000fec0000002000 */
[----:B------:R-:W1:Y:S01]  /*3eb0*/  LDCU.64 UR6, c[0x0][0x388] ;  /* 0x00007100ff0677ac */ /* 0x000e620008000a00 */
[----:B------:R-:W-:Y:S01]  /*3ec0*/  LOP3.LUT R2, R2, 0xffff, RZ, 0xc0, !PT ;  /* 0x0000ffff02027812 */ /* 0x000fe200078ec0ff */
[----:B--2---:R-:W-:Y:S01]  /*3ed0*/  IMAD.MOV.U32 R8, RZ, RZ, 0x1 ;  /* 0x00000001ff087424 */ /* 0x004fe200078e00ff */
[----:B------:R-:W-:Y:S01]  /*3ee0*/  LOP3.LUT R0, R0, 0xffff, RZ, 0xc0, !PT ;  /* 0x0000ffff00007812 */ /* 0x000fe200078ec0ff */
[----:B------:R-:W-:Y:S01]  /*3ef0*/  UMOV UR24, URZ ;  /* 0x000000ff00187c82 */ /* 0x000fe20008000000 */
[----:B------:R-:W-:Y:S01]  /*3f00*/  R2UR UR21, R2 ;  /* 0x00000000021572ca */ /* 0x000fe200000e0000 */
[----:B------:R-:W-:Y:S01]  /*3f10*/  IMAD.MOV.U32 R2, RZ, RZ, RZ ;  /* 0x000000ffff027224 */ /* 0x000fe200078e00ff */
[----:B------:R-:W-:Y:S01]  /*3f20*/  R2UR UR35, R0 ;  /* 0x00000000002372ca */ /* 0x000fe200000e0000 */
[----:B------:R-:W-:Y:S01]  /*3f30*/  IMAD.MOV.U32 R0, RZ, RZ, RZ ;  /* 0x000000ffff007224 */ /* 0x000fe200078e00ff */
[----:B------:R-:W-:Y:S01]  /*3f40*/  UMOV UR19, URZ ;  /* 0x000000ff00137c82 */ /* 0x000fe20008000000 */
[----:B----4-:R-:W-:-:S02]  /*3f50*/  ULEA UR20, UR20, UR4, 0x18 ;  /* 0x0000000414147291 */ /* 0x010fc4000f8ec0ff */
[----:B------:R-:W-:Y:S02]  /*3f60*/  UISETP.NE.AND UP3, UPT, UR38, URZ, UPT ;  /* 0x000000ff2600728c */ /* 0x000fe4000bf65270 */
[----:B------:R-:W-:Y:S01]  /*3f70*/  UIADD3 UR34, UPT, UPT, UR20, 0x148, URZ ;  /* 0x0000014814227890 */ /* 0x000fe2000fffe0ff */
[----:B------:R-:W-:Y:S01]  /*3f80*/  UMOV UR32, 0x0 ;  /* 0x0000000000207882 */ /* 0x000fe20000000000 */
[----:B------:R-:W-:Y:S01]  /*3f90*/  UMOV UR33, 0x8110910 ;  /* 0x0811091000217882 */ /* 0x000fe20000000000 */
[----:B-1----:R-:W-:Y:S02]  /*3fa0*/  UIADD3 UR4, UPT, UPT, UR6, 0x1f, URZ ;  /* 0x0000001f06047890 */ /* 0x002fe4000fffe0ff */
[----:B---3--:R-:W1:Y:S01]  /*3fb0*/  LDS R3, [UR20+0x190] ;  /* 0x00019014ff037984 */ /* 0x008e620008000800 */
[----:B------:R-:W2:Y:S01]  /*3fc0*/  LDCU UR6, c[0x0][0x390] ;  /* 0x00007200ff0677ac */ /* 0x000ea20008000800 */
[----:B------:R-:W-:Y:S02]  /*3fd0*/  USHF.R.S32.HI UR5, URZ, 0x1f, UR4 ;  /* 0x0000001fff057899 */ /* 0x000fe40008011404 */
[----:B------:R-:W-:-:S02]  /*3fe0*/  UPRMT UR34, URZ, 0x654, UR34 ;  /* 0x00000654ff227896 */ /* 0x000fc40008000022 */
[----:B------:R-:W-:Y:S02]  /*3ff0*/  ULEA.HI UR4, UR5, UR4, URZ, 0x5 ;  /* 0x0000000405047291 */ /* 0x000fe4000f8f28ff */
[----:B------:R-:W-:Y:S02]  /*4000*/  UIADD3 UR5, UPT, UPT, UR20, 0x6400, URZ ;  /* 0x0000640014057890 */ /* 0x000fe4000fffe0ff */
[----:B------:R-:W-:Y:S02]  /*4010*/  USHF.R.S32.HI UR4, URZ, 0x5, UR4 ;  /* 0x00000005ff047899 */ /* 0x000fe40008011404 */
[----:B------:R-:W-:Y:S02]  /*4020*/  USHF.R.U32.HI UR5, URZ, 0x4, UR5 ;  /* 0x00000004ff057899 */ /* 0x000fe40008011605 */
[----:B------:R-:W-:Y:S02]  /*4030*/  UIMAD UR7, UR4, UR7, URZ ;  /* 0x00000007040772a4 */ /* 0x000fe4000f8e02ff */
[----:B------:R-:W-:-:S02]  /*4040*/  UIADD3 UR4, UPT, UPT, UR20, 0x26400, URZ ;  /* 0x0002640014047890 */ /* 0x000fc4000fffe0ff */
[----:B------:R-:W-:Y:S02]  /*4050*/  ULOP3.LUT UR5, UR5, 0x3fff, URZ, 0xc0, !UPT ;  /* 0x00003fff05057892 */ /* 0x000fe4000f8ec0ff */
[----:B------:R-:W-:Y:S02]  /*4060*/  USHF.R.U32.HI UR23, URZ, 0x4, UR4 ;  /* 0x00000004ff177899 */ /* 0x000fe40008011604 */
[----:B--2---:R-:W-:Y:S02]  /*4070*/  UIMAD UR4, UR7, UR6, URZ ;  /* 0x00000006070472a4 */ /* 0x004fe4000f8e02ff */
[----:B------:R-:W-:Y:S02]  /*4080*/  ULOP3.LUT UR23, UR23, 0x3fff, URZ, 0xc0, !UPT ;  /* 0x00003fff17177892 */ /* 0x000fe4000f8ec0ff */
[----:B------:R-:W-:Y:S02]  /*4090*/  ULOP3.LUT UR22, UR5, 0x10000, URZ, 0xfc, !UPT ;  /* 0x0001000005167892 */ /* 0x000fe4000f8efcff */
[----:B------:R-:W-:-:S02]  /*40a0*/  UIADD3 UR36, UPT, UPT, UR4, -0x1, URZ ;  /* 0xffffffff04247890 */ /* 0x000fc4000fffe0ff */
[----:B------:R-:W-:Y:S01]  /*40b0*/  UISETP.GE.AND UP4, UPT, UR4, 0x1, UPT ;  /* 0x000000010400788c */ /* 0x000fe2000bf86270 */
[----:B------:R-:W-:Y:S01]  /*40c0*/  UMOV UR30, 0x0 ;  /* 0x00000000001e7882 */ /* 0x000fe20000000000 */
[----:B------:R-:W-:Y:S01]  /*40d0*/  UMOV UR31, 0x8110910 ;  /* 0x08110910001f7882 */ /* 0x000fe20000000000 */
[----:B------:R-:W-:Y:S01]  /*40e0*/  UMOV UR28, 0x0 ;  /* 0x00000000001c7882 */ /* 0x000fe20000000000 */
[----:B------:R-:W-:Y:S01]  /*40f0*/  UMOV UR29, 0x8110910 ;  /* 0x08110910001d7882 */ /* 0x000fe20000000000 */
[----:B------:R-:W-:Y:S01]  /*4100*/  UMOV UR26, 0x0 ;  /* 0x00000000001a7882 */ /* 0x000fe20000000000 */
[C---:B-1----:R-:W-:Y:S01]  /*4110*/  VIADD R5, R3.reuse, 0x20 ;  /* 0x0000002003057836 */ /* 0x042fe20000000000 */
[----:B------:R-:W-:Y:S01]  /*4120*/  LOP3.LUT R4, R3, 0xffff, RZ, 0xc0, !PT ;  /* 0x0000ffff03047812 */ /* 0x000fe200078ec0ff */
[----:B------:R-:W-:-:S03]  /*4130*/  UMOV UR27, 0x8110910 ;  /* 0x08110910001b7882 */ /* 0x000fc60000000000 */
[----:B------:R-:W-:-:S05]  /*4140*/  LOP3.LUT R5, R5, 0xffff, RZ, 0xc0, !PT ;  /* 0x0000ffff05057812 */ /* 0x000fca00078ec0ff */
[----:B------:R1:W-:Y:S02]  /*4150*/  STL.64 [R1], R4 ;  /* 0x0000000401007387 */ /* 0x0003e40000100a00 */
.L_x_82:
[----:B-1----:R-:W-:-:S04]  /*4160*/  SHF.L.U32 R5, R2, 0x1f, RZ ;  /* 0x0000001f02057819 */ /* 0x002fc800000006ff */
[----:B------:R-:W1:Y:S02]  /*4170*/  SYNCS.PHASECHK.TRANS64.TRYWAIT P0, [UR20+0x140], R5 ;  /* 0x00014005ff0075a7 */ /* 0x000e640008001114 */
[----:B-1-34-:R-:W-:Y:S05]  /*4180*/  @!P0 BRA `(.L_x_74) ;  /* 0x0000005000108947 */ /* 0x01afea0003800000 */
.L_x_181:
[----:B-1----:R-:W1:Y:S01]  /*4190*/  LDS.128 R4, [UR20+0x180] ;  /* 0x00018014ff047984 */ /* 0x002e620008000c00 */
[----:B------:R-:W-:Y:S01]  /*41a0*/  ULEA UR25, UR24, UR20, 0x3 ;  /* 0x0000001418197291 */ /* 0x000fe2000f8e18ff */
[----:B------:R-:W-:Y:S01]  /*41b0*/  @!PT LDS RZ, [RZ] ;  /* 0x00000000fffff984 */ /* 0x000fe20000000800 */
[----:B------:R-:W-:Y:S01]  /*41c0*/  @!PT LDS RZ, [RZ] ;  /* 0x00000000fffff984 */ /* 0x000fe20000000800 */
[----:B------:R-:W-:Y:S01]  /*41d0*/  @!PT LDS RZ, [RZ] ;  /* 0x00000000fffff984 */ /* 0x000fe20000000800 */
[----:B------:R-:W-:Y:S01]  /*41e0*/  @!PT LDS RZ, [RZ] ;  /* 0x00000000fffff984 */ /* 0x000fe20000000800 */
[----:B------:R2:W-:Y:S06]  /*41f0*/  MEMBAR.ALL.CTA ;  /* 0x0000000000007992 */ /* 0x0005ec0000008000 */
[----:B--2---:R-:W2:Y:S02]  /*4200*/  FENCE.VIEW.ASYNC.S ;  /* 0x00000000000073c6 */ /* 0x004ea40000000000 */
[----:B--2---:R-:W-:Y:S01]  /*4210*/  SYNCS.ARRIVE.TRANS64.RED.A1T0 RZ, [UR34], RZ ;  /* 0x000000ffffff79a7 */ /* 0x004fe20008100422 */
[----:B-1----:R-:W-:Y:S01]  /*4220*/  LOP3.LUT P3, RZ, R6, 0x1, RZ, 0xc0, !PT ;  /* 0x0000000106ff7812 */ /* 0x002fe2000786c0ff */
[----:B------:R-:W-:-:S12]  /*4230*/  BRA.U UP3, `(.L_x_75) ;  /* 0x00000001030c7547 */ /* 0x000fd8000b800000 */
[----:B------:R-:W-:-:S04]  /*4240*/  SHF.L.U32 R5, R8, 0x1f, RZ ;  /* 0x0000001f08057819 */ /* 0x000fc800000006ff */
[----:B------:R-:W1:Y:S02]  /*4250*/  SYNCS.PHASECHK.TRANS64.TRYWAIT P0, [UR25+0x160], R5 ;  /* 0x00016005ff0075a7 */ /* 0x000e640008001119 */
[----:B-1----:R-:W-:Y:S05]  /*4260*/  @!P0 BRA `(.L_x_76) ;  /* 0x0000004c00f08947 */ /* 0x002fea0003800000 */
.L_x_75:
[----:B------:R-:W-:Y:S05]  /*4270*/  BRA.U UP3, `(.L_x_77) ;  /* 0x0000000503047547 */ /* 0x000fea000b800000 */
[----:B------:R-:W-:Y:S05]  /*4280*/  BRA.U !UP4, `(.L_x_78) ;  /* 0x000000010cf47547 */ /* 0x000fea000b800000 */
[----:B------:R-:W-:Y:S01]  /*4290*/  ULEA UR4, UR24, UR43, 0x2 ;  /* 0x0000002b18047291 */ /* 0x000fe2000f8e10ff */
[----:B-1----:R-:W-:-:S08]  /*42a0*/  SHF.L.U32 R4, R0, 0x1f, RZ ;  /* 0x0000001f00047819 */ /* 0x002fd000000006ff */
[----:B------:R-:W5:Y:S01]  /*42b0*/  LDL R5, [UR4] ;  /* 0x00000004ff057983 */ /* 0x000f620008100800 */
[----:B------:R-:W-:Y:S02]  /*42c0*/  ULEA UR4, UR19, UR20, 0x3 ;  /* 0x0000001413047291 */ /* 0x000fe4000f8e18ff */
[----:B------:R-:W-:Y:S01]  /*42d0*/  UPLOP3.LUT UP2, UPT, UPT, UPT, UPT, 0x40, 0x4 ;  /* 0x000000000004789c */ /* 0x000fe20003f4e870 */
[----:B------:R-:W-:-:S06]  /*42e0*/  UMOV UR17, UR36 ;  /* 0x0000002400117c82 */ /* 0x000fcc0008000000 */
[----:B------:R1:W2:Y:S01]  /*42f0*/  SYNCS.PHASECHK.TRANS64.TRYWAIT P2, [UR4], R4 ;  /* 0x00000004ff0075a7 */ /* 0x0002a20008041104 */
[----:B------:R-:W-:-:S05]  /*4300*/  UMOV UR4, UR19 ;  /* 0x0000001300047c82 */ /* 0x000fca0008000000 */
.L_x_81:
[----:B------:R-:W-:Y:S01]  /*4310*/  ULEA UR18, UR4, UR20, 0x3 ;  /* 0x0000001404127291 */ /* 0x000fe2000f8e18ff */
[----:B--234-:R-:W-:Y:S11]  /*4320*/  @P2 BRA `(.L_x_79) ;  /* 0x00000000000c2947 */ /* 0x01cff60003800000 */
[----:B------:R-:W-:Y:S04]  /*4330*/  SHF.L.U32 R7, R0, 0x1f, RZ ;  /* 0x0000001f00077819 */ /* 0x000fe800000006ff */
[----:B------:R-:W2:Y:S02]  /*4340*/  SYNCS.PHASECHK.TRANS64.TRYWAIT P0, [UR18], R7 ;  /* 0x00000007ff0075a7 */ /* 0x000ea40008001112 */
[----:B--2---:R-:W-:Y:S05]  /*4350*/  @!P0 BRA `(.L_x_80) ;  /* 0x0000004c00cc8947 */ /* 0x004fea0003800000 */
.L_x_79:
[----:B------:R-:W-:Y:S01]  /*4360*/  UISETP.NE.AND UP0, UPT, UR17, URZ, UPT ;  /* 0x000000ff1100728c */ /* 0x000fe2000bf05270 */
[----:B------:R-:W-:Y:S01]  /*4370*/  PLOP3.LUT P2, PT, PT, PT, PT, 0x80, 0x8 ;  /* 0x000000000008781c */ /* 0x000fe20003f4f070 */
[----:B------:R-:W-:Y:S02]  /*4380*/  UIADD3 UR5, UPT, UPT, UR4, 0x1, URZ ;  /* 0x0000000104057890 */ /* 0x000fe4000fffe0ff */
[----:B------:R-:W-:Y:S02]  /*4390*/  ULEA UR10, UR4, UR23, 0x8 ;  /* 0x00000017040a7291 */ /* 0x000fe4000f8e40ff */
[----:B------:R-:W-:Y:S01]  /*43a0*/  UISETP.NE.AND UP1, UPT, UR5, 0x10, UPT ;  /* 0x000000100500788c */ /* 0x000fe2000bf25270 */
[----:B------:R-:W-:Y:S01]  /*43b0*/  PLOP3.LUT P0, PT, PT, PT, UP0, 0x80, 0x8 ;  /* 0x000000000008781c */ /* 0x000fe20003f0f008 */
[----:B------:R-:W-:Y:S02]  /*43c0*/  ULEA UR14, UR4, UR22, 0x9 ;  /* 0x00000016040e7291 */ /* 0x000fe4000f8e48ff */
[----:B------:R-:W-:Y:S02]  /*43d0*/  USEL UR6, URZ, 0x1, UP1 ;  /* 0x00000001ff067887 */ /* 0x000fe40008800000 */
[----:B------:R-:W-:Y:S01]  /*43e0*/  USEL UR19, UR5, URZ, UP1 ;  /* 0x000000ff05137287 */ /* 0x000fe20008800000 */
[----:B------:R-:W-:Y:S11]  /*43f0*/  ELECT P1, URZ, PT ;  /* 0x0000000000ff782f */ /* 0x000ff60003820000 */
[----:B------:R-:W-:Y:S02]  /*4400*/  @!UPT UIADD3 URZ, UPT, UPT, URZ, URZ, URZ ;  /* 0x000000fffffff290 */ /* 0x000fe4000fffe0ff */
[C---:B-----5:R-:W-:Y:S01]  /*4410*/  @P1 R2UR.BROADCAST UR4, R5.reuse ;  /* 0x00000000050412ca */ /* 0x060fe200008e0000 */
[----:B------:R-:W-:Y:S01]  /*4420*/  @UP0 ULEA UR5, UR19, UR20, 0x3 ;  /* 0x0000001413050291 */ /* 0x000fe2000f8e18ff */
[----:B------:R-:W-:Y:S01]  /*4430*/  LOP3.LUT R0, R0, UR6, RZ, 0x3c, !PT ;  /* 0x0000000600007c12 */ /* 0x000fe2000f8e3cff */
[----:B------:R-:W-:Y:S02]  /*4440*/  UIADD3 UR8, UPT, UPT, UR10, 0x40, URZ ;  /* 0x000000400a087890 */ /* 0x000fe4000fffe0ff */
[----:B------:R-:W-:Y:S01]  /*4450*/  UIADD3 UR6, UPT, UPT, UR14, 0x2, URZ ;  /* 0x000000020e067890 */ /* 0x000fe2000fffe0ff */
[----:B-1----:R-:W-:Y:S01]  /*4460*/  @P0 SHF.L.U32 R4, R0, 0x1f, RZ ;  /* 0x0000001f00040819 */ /* 0x002fe200000006ff */
[----:B------:R-:W-:Y:S01]  /*4470*/  UIADD3 UR12, UPT, UPT, UR10, 0x80, URZ ;  /* 0x000000800a0c7890 */ /* 0x000fe2000fffe0ff */
[----:B------:R-:W-:Y:S02]  /*4480*/  UMOV UR11, 0x20004020 ;  /* 0x20004020000b7882 */ /* 0x000fe40000000000 */
[----:B------:R3:W4:Y:S01]  /*4490*/  @P0 SYNCS.PHASECHK.TRANS64.TRYWAIT P2, [UR5], R4 ;  /* 0x00000004ff0005a7 */ /* 0x0007220008041105 */
[----:B------:R-:W-:Y:S11]  /*44a0*/  ELECT P0, URZ, PT ;  /* 0x0000000000ff782f */ /* 0x000ff60003800000 */
[----:B------:R-:W-:Y:S02]  /*44b0*/  @!UPT UIADD3 URZ, UPT, UPT, URZ, URZ, URZ ;  /* 0x000000fffffff290 */ /* 0x000fe4000fffe0ff */
[C---:B------:R-:W-:Y:S02]  /*44c0*/  @P0 R2UR.BROADCAST UR16, R5.reuse ;  /* 0x00000000051002ca */ /* 0x040fe400008e0000 */
[----:B------:R-:W-:Y:S01]  /*44d0*/  ELECT P0, URZ, PT ;  /* 0x0000000000ff782f */ /* 0x000fe20003800000 */
[----:B------:R-:W-:Y:S01]  /*44e0*/  UMOV UR15, 0x40004040 ;  /* 0x40004040000f7882 */ /* 0x000fe20000000000 */
[----:B------:R-:W-:Y:S01]  /*44f0*/  UMOV UR9, 0x20004020 ;  /* 0x2000402000097882 */ /* 0x000fe20000000000 */
[----:B------:R1:W-:Y:S01]  /*4500*/  UTCHMMA.2CTA gdesc[UR14], gdesc[UR10], tmem[UR4], tmem[UR32], idesc[UR33], UP2 ;  /* 0x00ff200a0e0075ea */ /* 0x0003e20009200004 */
[----:B------:R-:W-:Y:S01]  /*4510*/  UPLOP3.LUT UP2, UPT, UPT, UPT, UPT, 0x80, 0x8 ;  /* 0x000000000008789c */ /* 0x000fe20003f4f070 */
[----:B------:R-:W-:Y:S01]  /*4520*/  UMOV UR7, 0x40004040 ;  /* 0x4000404000077882 */ /* 0x000fe20000000000 */
[----:B------:R-:W-:Y:S01]  /*4530*/  UMOV UR13, 0x20004020 ;  /* 0x20004020000d7882 */ /* 0x000fe20000000000 */
[----:B------:R-:W-:Y:S04]  /*4540*/  UMOV UR5, 0x40004040 ;  /* 0x4000404000057882 */ /* 0x000fe80000000000 */
[----:B------:R2:W-:Y:S01]  /*4550*/  UTCHMMA.2CTA gdesc[UR6], gdesc[UR8], tmem[UR16], tmem[UR30], idesc[UR31], UPT ;  /* 0x00ff1e08060075ea */ /* 0x0005e2000ba00010 */
[----:B-1----:R-:W-:Y:S01]  /*4560*/  UIADD3 UR4, UPT, UPT, UR14, 0x4, URZ ;  /* 0x000000040e047890 */ /* 0x002fe2000fffe0ff */
[C---:B------:R-:W-:Y:S02]  /*4570*/  @P0 R2UR.BROADCAST UR15, R5.reuse ;  /* 0x00000000050f02ca */ /* 0x040fe400008e0000 */
[----:B------:R-:W-:Y:S01]  /*4580*/  ELECT P0, URZ, PT ;  /* 0x0000000000ff782f */ /* 0x000fe20003800000 */
[----:B------:R-:W-:Y:S02]  /*4590*/  UIADD3 UR10, UPT, UPT, UR10, 0xc0, URZ ;  /* 0x000000c00a0a7890 */ /* 0x000fe4000fffe0ff */
[----:B--2---:R-:W-:Y:S10]  /*45a0*/  UIADD3 UR6, UPT, UPT, UR14, 0x6, URZ ;  /* 0x000000060e067890 */ /* 0x004ff4000fffe0ff */
[----:B------:R-:W-:Y:S01]  /*45b0*/  @P0 R2UR.BROADCAST UR9, R5 ;  /* 0x00000000050902ca */ /* 0x000fe200008e0000 */
[----:B------:R-:W-:Y:S01]  /*45c0*/  UIADD3 UR8, UPT, UPT, UR18, 0x80, URZ ;  /* 0x0000008012087890 */ /* 0x000fe2000fffe0ff */
[----:B------:R1:W-:Y:S11]  /*45d0*/  UTCHMMA.2CTA gdesc[UR4], gdesc[UR12], tmem[UR15], tmem[UR28], idesc[UR29], UPT ;  /* 0x00ff1c0c040075ea */ /* 0x0003f6000ba0000f */
[----:B------:R3:W-:Y:S01]  /*45e0*/  UTCHMMA.2CTA gdesc[UR6], gdesc[UR10], tmem[UR9], tmem[UR26], idesc[UR27], UPT ;  /* 0x00ff1a0a060075ea */ /* 0x0007e2000ba00009 */
[----:B------:R3:W-:Y:S01]  /*45f0*/  UTCBAR.2CTA.MULTICAST [UR8], URZ, UR21 ;  /* 0x000000ff080073e9 */ /* 0x0007e20008200815 */
[----:B-1----:R-:W-:Y:S02]  /*4600*/  UIADD3 UR4, UPT, UPT, UR17, 0x1, URZ ;  /* 0x0000000111047890 */ /* 0x002fe4000fffe0ff */
[----:B------:R-:W-:Y:S02]  /*4610*/  UIADD3 UR5, UPT, UPT, UR17, -0x1, URZ ;  /* 0xffffffff11057890 */ /* 0x000fe4000fffe0ff */
[----:B------:R-:W-:Y:S03]  /*4620*/  UISETP.GT.U32.AND UP0, UPT, UR4, 0x1, UPT ;  /* 0x000000010400788c */ /* 0x000fe6000bf04070 */
[----:B------:R-:W-:Y:S02]  /*4630*/  UMOV UR4, UR19 ;  /* 0x0000001300047c82 */ /* 0x000fe40008000000 */
[----:B------:R-:W-:Y:S04]  /*4640*/  UMOV UR17, UR5 ;  /* 0x0000000500117c82 */ /* 0x000fe80008000000 */
[----:B------:R-:W-:Y:S05]  /*4650*/  BRA.U UP0, `(.L_x_81) ;  /* 0xfffffffd002c7547 */ /* 0x000fea000b83ffff */
.L_x_78:
[----:B------:R-:W-:-:S09]  /*4660*/  UIADD3 UR4, UPT, UPT, UR25, 0x150, URZ ;  /* 0x0000015019047890 */ /* 0x000fd2000fffe0ff */
[----:B------:R2:W-:Y:S01]  /*4670*/  UTCBAR.2CTA.MULTICAST [UR4], URZ, UR35 ;  /* 0x000000ff040073e9 */ /* 0x0005e20008200823 */
[----:B------:R-:W-:Y:S02]  /*4680*/  NOP ;  /* 0x0000000000007918 */ /* 0x000fe40000000000 */
.L_x_77:
[----:B--2---:R-:W-:Y:S01]  /*4690*/  UIADD3 UR4, UPT, UPT, UR24, 0x1, URZ ;  /* 0x0000000118047890 */ /* 0x004fe2000fffe0ff */
[----:B------:R-:W-:-:S03]  /*46a0*/  LOP3.LUT R2, R2, 0x1, RZ, 0x3c, !PT ;  /* 0x0000000102027812 */ /* 0x000fc600078e3cff */
[----:B------:R-:W-:-:S04]  /*46b0*/  UISETP.NE.AND UP0, UPT, UR4, 0x2, UPT ;  /* 0x000000020400788c */ /* 0x000fc8000bf05270 */
[----:B------:R-:W-:Y:S02]  /*46c0*/  USEL UR5, URZ, 0x1, UP0 ;  /* 0x00000001ff057887 */ /* 0x000fe40008000000 */
[----:B------:R-:W-:-:S04]  /*46d0*/  USEL UR24, UR4, URZ, UP0 ;  /* 0x000000ff04187287 */ /* 0x000fc80008000000 */
[----:B------:R-:W-:Y:S01]  /*46e0*/  LOP3.LUT R8, R8, UR5, RZ, 0x3c, !PT ;  /* 0x0000000508087c12 */ /* 0x000fe2000f8e3cff */
[----:B------:R-:W-:Y:S07]  /*46f0*/  @P3 BRA `(.L_x_82) ;  /* 0xfffffff800983947 */ /* 0x000fee000383ffff */
[----:B---3--:R-:W2:Y:S01]  /*4700*/  S2UR UR8, SR_CgaCtaId ;  /* 0x00000000000879c3 */ /* 0x008ea20000008800 */
[----:B------:R-:W-:Y:S01]  /*4710*/  ELECT P0, URZ, PT ;  /* 0x0000000000ff782f */ /* 0x000fe20003800000 */
[----:B------:R-:W-:Y:S01]  /*4720*/  HFMA2 R0, -RZ, RZ, 0, 5.9604644775390625e-08 ;  /* 0x00000001ff007431 */ /* 0x000fe200000001ff */
[----:B------:R-:W-:-:S05]  /*4730*/  UMOV UR4, 0x40 ;  /* 0x0000004000047882 */ /* 0x000fca0000000000 */
[----:B------:R-:W-:Y:S01]  /*4740*/  UVIRTCOUNT.DEALLOC.SMPOOL 0x80 ;  /* 0x000000800000784c */ /* 0x000fe20000000000 */
[----:B------:R-:W-:Y:S02]  /*4750*/  UISETP.NE.AND UP0, UPT, UR38, URZ, UPT ;  /* 0x000000ff2600728c */ /* 0x000fe4000bf05270 */
[----:B--2---:R-:W-:-:S09]  /*4760*/  ULEA UR8, UR8, UR4, 0x18 ;  /* 0x0000000408087291 */ /* 0x004fd2000f8ec0ff */
[----:B------:R2:W-:Y:S01]  /*4770*/  @P0 STS.U8 [UR8+0x1c], R0 ;  /* 0x00001c00ff000988 */ /* 0x0005e20008000008 */
[----:B------:R-:W-:Y:S05]  /*4780*/  BRA.U UP0, `(.L_x_83) ;  /* 0x0000000100587547 */ /* 0x000fea000b800000 */
[----:B------:R-:W-:Y:S01]  /*4790*/  UIADD3 UR5, UPT, UPT, UR20, 0x160, URZ ;  /* 0x0000016014057890 */ /* 0x000fe2000fffe0ff */
[----:B-1----:R-:W-:-:S03]  /*47a0*/  SHF.L.U32 R5, R8, 0x1f, RZ ;  /* 0x0000001f08057819 */ /* 0x002fc600000006ff */
[----:B------:R-:W-:-:S09]  /*47b0*/  ULEA UR4, UR24, UR5, 0x3 ;  /* 0x0000000518047291 */ /* 0x000fd2000f8e18ff */
[----:B------:R-:W1:Y:S02]  /*47c0*/  SYNCS.PHASECHK.TRANS64.TRYWAIT P0, [UR4], R5 ;  /* 0x00000005ff0075a7 */ /* 0x000e640008001104 */
[----:B-1----:R-:W-:Y:S05]  /*47d0*/  @!P0 BRA `(.L_x_84) ;  /* 0x0000004800c48947 */ /* 0x002fea0003800000 */
.L_x_185:
[----:B------:R-:W-:-:S04]  /*47e0*/  UIADD3 UR4, UPT, UPT, UR24, 0x1, URZ ;  /* 0x0000000118047890 */ /* 0x000fc8000fffe0ff */
[----:B------:R-:W-:-:S04]  /*47f0*/  UISETP.NE.AND UP1, UPT, UR4, 0x2, UPT ;  /* 0x000000020400788c */ /* 0x000fc8000bf25270 */
[----:B------:R-:W-:Y:S02]  /*4800*/  USEL UR6, URZ, 0x1, UP1 ;  /* 0x00000001ff067887 */ /* 0x000fe40008800000 */
[----:B------:R-:W-:-:S04]  /*4810*/  USEL UR4, UR4, URZ, UP1 ;  /* 0x000000ff04047287 */ /* 0x000fc80008800000 */
[----:B------:R-:W-:Y:S01]  /*4820*/  ULEA UR4, UR4, UR5, 0x3 ;  /* 0x0000000504047291 */ /* 0x000fe2000f8e18ff */
[----:B-1----:R-:W-:-:S04]  /*4830*/  LOP3.LUT R5, R8, UR6, RZ, 0x3c, !PT ;  /* 0x0000000608057c12 */ /* 0x002fc8000f8e3cff */
[----:B------:R-:W-:Y:S01]  /*4840*/  SHF.L.U32 R5, R5, 0x1f, RZ ;  /* 0x0000001f05057819 */ /* 0x000fe200000006ff */
[----:B--2---:R-:W-:-:S04]  /*4850*/  IMAD.U32 R0, RZ, RZ, UR4 ;  /* 0x00000004ff007e24 */ /* 0x004fc8000f8e00ff */
[----:B------:R1:W2:Y:S03]  /*4860*/  SYNCS.PHASECHK.TRANS64.TRYWAIT P0, [R0+URZ], R5 ;  /* 0x00000005000075a7 */ /* 0x0002a600080011ff */
[----:B--2---:R-:W-:Y:S05]  /*4870*/  @!P0 NANOSLEEP.SYNCS 0x989680 ;  /* 0x009896800000895d */ /* 0x004fea0003900000 */
[----:B------:R-:W2:Y:S02]  /*4880*/  @!P0 SYNCS.PHASECHK.TRANS64 P0, [R0+URZ], R5 ;  /* 0x00000005000085a7 */ /* 0x000ea400080010ff */
[----:B--2---:R-:W-:Y:S05]  /*4890*/  @P0 BRA `(.L_x_85) ;  /* 0x0000000000200947 */ /* 0x004fea0003800000 */
.L_x_86:
[----:B--2---:R2:W3:Y:S02]  /*48a0*/  SYNCS.PHASECHK.TRANS64.TRYWAIT P0, [R0+URZ], R5 ;  /* 0x00000005000075a7 */ /* 0x0044e400080011ff */
[----:B---3--:R-:W-:Y:S05]  /*48b0*/  @!P0 NANOSLEEP.SYNCS 0x989680 ;  /* 0x009896800000895d */ /* 0x008fea0003900000 */
[----:B------:R-:W3:Y:S02]  /*48c0*/  @!P0 SYNCS.PHASECHK.TRANS64 P0, [R0+URZ], R5 ;  /* 0x00000005000085a7 */ /* 0x000ee400080010ff */
[----:B---3--:R-:W-:Y:S05]  /*48d0*/  @!P0 BRA `(.L_x_86) ;  /* 0xfffffffc00f08947 */ /* 0x008fea000383ffff */
[----:B------:R-:W-:Y:S05]  /*48e0*/  BRA `(.L_x_85) ;  /* 0x00000000000c7947 */ /* 0x000fea0003800000 */
.L_x_83:
[----:B------:R-:W-:-:S04]  /*48f0*/  UIADD3 UR4, UPT, UPT, UR20, 0x170, URZ ;  /* 0x0000017014047890 */ /* 0x000fc8000fffe0ff */
[----:B------:R-:W-:-:S09]  /*4900*/  UPRMT UR4, UR37, 0x654, UR4 ;  /* 0x0000065425047896 */ /* 0x000fd20008000004 */
[----:B------:R-:W-:Y:S03]  /*4910*/  SYNCS.ARRIVE.TRANS64.RED.A1T0 RZ, [UR4], RZ ;  /* 0x000000ffffff79a7 */ /* 0x000fe60008100404 */
.L_x_85:
[----:B-12---:R-:W-:Y:S01]  /*4920*/  SHF.L.U32 R5, RZ, 0x1f, RZ ;  /* 0x0000001fff057819 */ /* 0x006fe200000006ff */
[----:B------:R-:W-:Y:S01]  /*4930*/  UIADD3 UR4, UPT, UPT, UR20, 0x170, URZ ;  /* 0x0000017014047890 */ /* 0x000fe2000fffe0ff */
[----:B------:R-:W-:Y:S02]  /*4940*/  PLOP3.LUT P0, PT, PT, PT, UP0, 0x80, 0x8 ;  /* 0x000000000008781c */ /* 0x000fe40003f0f008 */
[----:B------:R-:W1:Y:S02]  /*4950*/  SYNCS.PHASECHK.TRANS64.TRYWAIT P1, [UR20+0x170], R5 ;  /* 0x00017005ff0075a7 */ /* 0x000e640008021114 */
[----:B-1----:R-:W-:Y:S09]  /*4960*/  @!P1 BRA `(.L_x_87) ;  /* 0x0000004800789947 */ /* 0x002ff20003800000 */
.L_x_187:
[----:B------:R-:W-:Y:S01]  /*4970*/  @!UP0 UPRMT UR4, UR37, 0x654, UR4 ;  /* 0x0000065425048896 */ /* 0x000fe20008000004 */
[----:B------:R-:W-:Y:S01]  /*4980*/  LOP3.LUT R2, R3, 0xffff, RZ, 0xc0, !PT ;  /* 0x0000ffff03027812 */ /* 0x000fe200078ec0ff */
[----:B------:R-:W-:Y:S02]  /*4990*/  IMAD.MOV.U32 R3, RZ, RZ, 0xffff ;  /* 0x0000ffffff037424 */ /* 0x000fe400078e00ff */
[----:B-1----:R-:W-:Y:S01]  /*49a0*/  IMAD.MOV.U32 R5, RZ, RZ, 0x1 ;  /* 0x00000001ff057424 */ /* 0x002fe200078e00ff */
[----:B------:R-:W-:-:S04]  /*49b0*/  SHF.R.U32.HI R2, RZ, 0x5, R2 ;  /* 0x00000005ff027819 */ /* 0x000fc80000011602 */
[----:B------:R-:W-:Y:S01]  /*49c0*/  @!P0 SYNCS.ARRIVE.TRANS64.RED.A1T0 RZ, [UR4], RZ ;  /* 0x000000ffffff89a7 */ /* 0x000fe20008100404 */
[----:B------:R-:W-:Y:S01]  /*49d0*/  NOP ;  /* 0x0000000000007918 */ /* 0x000fe20000000000 */
[----:B------:R-:W1:Y:S01]  /*49e0*/  LDS R0, [UR8+0x14] ;  /* 0x00001408ff007984 */ /* 0x000e620008000800 */
[-C--:B------:R-:W-:Y:S02]  /*49f0*/  SHF.L.U32 R3, R3, R2.reuse, RZ ;  /* 0x0000000203037219 */ /* 0x080fe400000006ff */
[----:B------:R-:W-:Y:S02]  /*4a00*/  SHF.L.U32 R5, R5, R2, RZ ;  /* 0x0000000205057219 */ /* 0x000fe400000006ff */
[----:B-1----:R-:W-:-:S04]  /*4a10*/  LOP3.LUT R0, R0, R3, RZ, 0xc0, !PT ;  /* 0x0000000300007212 */ /* 0x002fc800078ec0ff */
[----:B------:R-:W-:-:S13]  /*4a20*/  ISETP.NE.AND P0, PT, R0, R3, PT ;  /* 0x000000030000720c */ /* 0x000fda0003f05270 */
[----:B------:R-:W-:Y:S05]  /*4a30*/  @P0 BRA `(.L_x_88) ;  /* 0x00000000005c0947 */ /* 0x000fea0003800000 */
[----:B------:R-:W1:Y:S02]  /*4a40*/  LDS R0, [UR8+0x18] ;  /* 0x00001808ff007984 */ /* 0x000e640008000800 */
[----:B-1----:R-:W-:-:S04]  /*4a50*/  LOP3.LUT R0, R0, R5, RZ, 0xc0, !PT ;  /* 0x0000000500007212 */ /* 0x002fc800078ec0ff */
[----:B------:R-:W-:-:S13]  /*4a60*/  ISETP.NE.AND P0, PT, R0, R5, PT ;  /* 0x000000050000720c */ /* 0x000fda0003f05270 */
[----:B------:R-:W-:Y:S05]  /*4a70*/  @P0 BRA `(.L_x_89) ;  /* 0x0000000000400947 */ /* 0x000fea0003800000 */
[----:B------:R-:W-:Y:S01]  /*4a80*/  R2UR UR4, R3 ;  /* 0x00000000030472ca */ /* 0x000fe200000e0000 */
[----:B------:R-:W1:Y:S01]  /*4a90*/  S2R R2, SR_LANEID ;  /* 0x0000000000027919 */ /* 0x000e620000000000 */
[----:B------:R-:W-:-:S04]  /*4aa0*/  LOP3.LUT R5, RZ, R5, RZ, 0x33, !PT ;  /* 0x00000005ff057212 */ /* 0x000fc800078e33ff */
[----:B------:R-:W2:Y:S07]  /*4ab0*/  REDUX UR6, R5 ;  /* 0x00000000050673c4 */ /* 0x000eae0000000000 */
[----:B------:R-:W-:-:S03]  /*4ac0*/  ULOP3.LUT UR5, URZ, UR4, URZ, 0x33, !UPT ;  /* 0x00000004ff057292 */ /* 0x000fc6000f8e33ff */
[----:B------:R-:W-:Y:S02]  /*4ad0*/  VOTEU.ANY UR4, UPT, PT ;  /* 0x0000000000047886 */ /* 0x000fe400038e0100 */
[----:B------:R-:W-:Y:S01]  /*4ae0*/  UFLO.U32 UR4, UR4 ;  /* 0x00000004000472bd */ /* 0x000fe200080e0000 */
[----:B------:R-:W-:-:S04]  /*4af0*/  IMAD.U32 R0, RZ, RZ, UR5 ;  /* 0x00000005ff007e24 */ /* 0x000fc8000f8e00ff */
[----:B------:R-:W3:Y:S02]  /*4b00*/  REDUX UR7, R0 ;  /* 0x00000000000773c4 */ /* 0x000ee40000000000 */
[----:B------:R1:W-:Y:S02]  /*4b10*/  UTCATOMSWS.AND URZ, UR5 ;  /* 0x0000000500ff79e3 */ /* 0x0003e40008000000 */
[----:B-1----:R-:W-:Y:S01]  /*4b20*/  ISETP.EQ.U32.AND P0, PT, R2, UR4, PT ;  /* 0x0000000402007c0c */ /* 0x002fe2000bf02070 */
[----:B--2---:R-:W-:Y:S02]  /*4b30*/  IMAD.U32 R2, RZ, RZ, UR6 ;  /* 0x00000006ff027e24 */ /* 0x004fe4000f8e00ff */
[----:B---3--:R-:W-:-:S10]  /*4b40*/  IMAD.U32 R3, RZ, RZ, UR7 ;  /* 0x00000007ff037e24 */ /* 0x008fd4000f8e00ff */
[----:B------:R1:W-:Y:S04]  /*4b50*/  @P0 ATOMS.AND RZ, [UR8+0x14], R3 ;  /* 0x00001403ffff098c */ /* 0x0003e8000a800008 */
[----:B------:R1:W-:Y:S01]  /*4b60*/  @P0 ATOMS.AND RZ, [UR8+0x18], R2 ;  /* 0x00001802ffff098c */ /* 0x0003e2000a800008 */
[----:B------:R-:W-:Y:S05]  /*4b70*/  BRA `(.L_x_90) ;  /* 0x0000000000147947 */ /* 0x000fea0003800000 */
.L_x_89:
[----:B------:R-:W-:Y:S02]  /*4b80*/  MOV R2, 0x4ba0 ;  /* 0x00004ba000027802 */ /* 0x000fe40000000f00 */
[----:B----45:R-:W-:Y:S05]  /*4b90*/  CALL.REL.NOINC `($__internal_0_$__cuda_sm10x_tcgen05_guardrail_trap_col_being_dealloced_not_returned_by_alloc) ;  /* 0x0000004800e87944 */ /* 0x030fea0003c00000 */
[----:B------:R-:W-:Y:S05]  /*4ba0*/  BRA `(.L_x_90) ;  /* 0x0000000000087947 */ /* 0x000fea0003800000 */
.L_x_88:
[----:B------:R-:W-:Y:S02]  /*4bb0*/  MOV R2, 0x4bd0 ;  /* 0x00004bd000027802 */ /* 0x000fe40000000f00 */
[----:B----45:R-:W-:Y:S05]  /*4bc0*/  CALL.REL.NOINC `($__internal_2_$__cuda_sm10x_tcgen05_guardrail_trap_unallocated_columns_being_dealloced) ;  /* 0x0000004800f47944 */ /* 0x030fea0003c00000 */
.L_x_90:
[----:B------:R-:W-:Y:S01]  /*4bd0*/  NOP ;  /* 0x0000000000007918 */ /* 0x000fe20000000000 */
[----:B------:R-:W-:Y:S05]  /*4be0*/  EXIT ;  /* 0x000000000000794d */ /* 0x000fea0003800000 */
.L_x_62:
[----:B------:R-:W-:-:S09]  /*4bf0*/  UISETP.NE.OR UP0, UPT, UR18, 0x3, !UP3 ;  /* 0x000000031200788c */ /* 0x000fd2000df05670 */
[----:B------:R-:W-:Y:S05]  /*4c00*/  BRA.U UP0, `(.L_x_91) ;  /* 0x0000001100947547 */ /* 0x000fea000b800000 */
[----:B------:R-:W2:Y:S01]  /*4c10*/  LDCU.64 UR4, c[0x0][0x888] ;  /* 0x00011100ff0477ac */ /* 0x000ea20008000a00 */
[----:B------:R-:W3:Y:S01]  /*4c20*/  S2UR UR6, SR_CgaCtaId ;  /* 0x00000000000679c3 */ /* 0x000ee20000008800 */
[----:B------:R-:W-:Y:S01]  /*4c30*/  HFMA2 R9, -RZ, RZ, 0, 5.9604644775390625e-08 ;  /* 0x00000001ff097431 */ /* 0x000fe200000001ff */
[----:B------:R-:W-:Y:S01]  /*4c40*/  MOV R8, RZ ;  /* 0x000000ff00087202 */ /* 0x000fe20000000f00 */
[----:B------:R-:W4:Y:S01]  /*4c50*/  LDCU UR38, c[0x0][0x370] ;  /* 0x00006e00ff2677ac */ /* 0x000f220008000800 */
[----:B------:R-:W-:Y:S01]  /*4c60*/  HFMA2 R3, -RZ, RZ, 0, 0.0078125 ;  /* 0x00002000ff037431 */ /* 0x000fe200000001ff */
[----:B------:R-:W1:Y:S03]  /*4c70*/  LDCU.128 UR40, c[0x0][0xb10] ;  /* 0x00016200ff2877ac */ /* 0x000e660008000c00 */
[----:B------:R-:W4:Y:S01]  /*4c80*/  LDC.64 R10, c[0x0][0x348] ;  /* 0x0000d200ff0a7b82 */ /* 0x000f220000000a00 */
[----:B------:R-:W1:Y:S01]  /*4c90*/  LDCU UR33, c[0x0][0x374] ;  /* 0x00006e80ff2177ac */ /* 0x000e620008000800 */
[----:B------:R-:W4:Y:S01]  /*4ca0*/  LDCU.64 UR34, c[0x0][0x890] ;  /* 0x00011200ff2277ac */ /* 0x000f220008000a00 */
[----:B------:R-:W4:Y:S01]  /*4cb0*/  LDCU UR30, c[0x0][0xb0c] ;  /* 0x00016180ff1e77ac */ /* 0x000f220008000800 */
[----:B--2---:R-:W-:Y:S01]  /*4cc0*/  UISETP.NE.U32.AND UP0, UPT, UR4, URZ, UPT ;  /* 0x000000ff0400728c */ /* 0x004fe2000bf05070 */
[----:B------:R-:W2:Y:S01]  /*4cd0*/  LDCU UR54, c[0x0][0xb20] ;  /* 0x00016400ff3677ac */ /* 0x000ea20008000800 */
[----:B------:R-:W2:Y:S01]  /*4ce0*/  LDCU UR4, c[0x0][0xb30] ;  /* 0x00016600ff0477ac */ /* 0x000ea20008000800 */
[----:B------:R-:W2:Y:S01]  /*4cf0*/  LDCU.128 UR48, c[0x0][0x980] ;  /* 0x00013000ff3077ac */ /* 0x000ea20008000c00 */
[----:B------:R-:W-:Y:S01]  /*4d00*/  UMOV UR31, 0x400 ;  /* 0x00000400001f7882 */ /* 0x000fe20000000000 */
[----:B-1----:R-:W-:-:S02]  /*4d10*/  UIMAD.WIDE.U32 UR8, UR33, UR43, URZ ;  /* 0x0000002b210872a5 */ /* 0x002fc4000f8e00ff */
[----:B---3--:R-:W-:Y:S02]  /*4d20*/  ULEA UR31, UR6, UR31, 0x18 ;  /* 0x0000001f061f7291 */ /* 0x008fe4000f8ec0ff */
[----:B----4-:R-:W-:Y:S02]  /*4d30*/  UIMAD.WIDE.U32 UR6, UR38, UR40, URZ ;  /* 0x00000028260672a5 */ /* 0x010fe4000f8e00ff */
[----:B------:R-:W-:Y:S02]  /*4d40*/  UISETP.NE.AND.EX UP5, UPT, UR5, URZ, UPT, UP0 ;  /* 0x000000ff0500728c */ /* 0x000fe4000bfa5300 */
[----:B------:R-:W-:Y:S02]  /*4d50*/  UISETP.NE.U32.AND UP6, UPT, UR34, URZ, UPT ;  /* 0x000000ff2200728c */ /* 0x000fe4000bfc5070 */
[----:B------:R-:W-:Y:S02]  /*4d60*/  UIADD3 UR46, UPT, UPT, UR31, 0x148, URZ ;  /* 0x000001481f2e7890 */ /* 0x000fe4000fffe0ff */
[----:B------:R-:W-:-:S02]  /*4d70*/  UISETP.NE.AND UP0, UPT, UR39, 0x1, UPT ;  /* 0x000000012700788c */ /* 0x000fc4000bf05270 */
[----:B------:R-:W-:Y:S01]  /*4d80*/  UISETP.NE.AND UP0, UPT, UR30, 0x1, UPT ;  /* 0x000000011e00788c */ /* 0x000fe2000bf05270 */
[----:B------:R-:W-:Y:S01]  /*4d90*/  UMOV UR6, UR7 ;  /* 0x0000000700067c82 */ /* 0x000fe20008000000 */
[----:B------:R-:W-:Y:S01]  /*4da0*/  UMOV UR47, UR9 ;  /* 0x00000009002f7c82 */ /* 0x000fe20008000000 */
[----:B------:R-:W-:Y:S02]  /*4db0*/  UISETP.GE.AND UP2, UPT, UR39, 0x1, UPT ;  /* 0x000000012700788c */ /* 0x000fe4000bf46270 */
[----:B------:R-:W-:Y:S01]  /*4dc0*/  UISETP.NE.AND UP0, UPT, UR42, 0x1, UPT ;  /* 0x000000012a00788c */ /* 0x000fe2000bf05270 */
[----:B------:R-:W-:Y:S01]  /*4dd0*/  UMOV UR32, URZ ;  /* 0x000000ff00207c82 */ /* 0x000fe20008000000 */
[----:B------:R-:W-:Y:S01]  /*4de0*/  UPLOP3.LUT UP4, UPT, UPT, UPT, UPT, 0x40, 0x4 ;  /* 0x000000000004789c */ /* 0x000fe20003f8e870 */
[----:B------:R-:W1:Y:S01]  /*4df0*/  LDCU.64 UR22, c[0x0][0xb28] ;  /* 0x00016500ff1677ac */ /* 0x000e620008000a00 */
[----:B------:R-:W3:Y:S01]  /*4e00*/  LDCU.64 UR36, c[0x0][0x990] ;  /* 0x00013200ff2477ac */ /* 0x000ee20008000a00 */
[----:B------:R-:W-:-:S02]  /*4e10*/  UISETP.NE.AND.EX UP6, UPT, UR35, URZ, UPT, UP6 ;  /* 0x000000ff2300728c */ /* 0x000fc4000bfc5360 */
[----:B------:R-:W-:Y:S02]  /*4e20*/  UPRMT UR46, URZ, 0x654, UR46 ;  /* 0x00000654ff2e7896 */ /* 0x000fe4000800002e */
[----:B------:R-:W-:Y:S02]  /*4e30*/  USHF.R.U32.HI UR52, URZ, UR41, UR6 ;  /* 0x00000029ff347299 */ /* 0x000fe40008011606 */
[----:B--2---:R-:W-:Y:S02]  /*4e40*/  USHF.R.U32.HI UR47, URZ, UR54, UR47 ;  /* 0x00000036ff2f7299 */ /* 0x004fe4000801162f */
[----:B------:R-:W-:Y:S02]  /*4e50*/  UISETP.NE.AND UP3, UPT, UR4, 0x1, UPT ;  /* 0x000000010400788c */ /* 0x000fe4000bf65270 */
[----:B------:R-:W-:Y:S02]  /*4e60*/  UISETP.NE.AND UP2, UPT, UR48, 0x1, UPT ;  /* 0x000000013000788c */ /* 0x000fe4000bf45270 */
[----:B------:R-:W-:-:S11]  /*4e70*/  UISETP.NE.AND UP0, UPT, UR51, 0x1, UPT ;  /* 0x000000013300788c */ /* 0x000fd6000bf05270 */
.L_x_100:
[----:B------:R-:W-:Y:S04]  /*4e80*/  SHF.L.U32 R5, R8, 0x1f, RZ ;  /* 0x0000001f08057819 */ /* 0x000fe800000006ff */
[----:B------:R-:W2:Y:S02]  /*4e90*/  SYNCS.PHASECHK.TRANS64.TRYWAIT P0, [UR31+0x140], R5 ;  /* 0x00014005ff0075a7 */ /* 0x000ea4000800111f */
[----:B--2-4-:R-:W-:Y:S05]  /*4ea0*/  @!P0 BRA `(.L_x_92) ;  /* 0x0000004400408947 */ /* 0x014fea0003800000 */
.L_x_189:
[----:B--2---:R-:W2:Y:S01]  /*4eb0*/  LDS.128 R4, [UR31+0x180] ;  /* 0x0001801fff047984 */ /* 0x004ea20008000c00 */
[----:B------:R-:W-:Y:S01]  /*4ec0*/  UISETP.GE.AND UP0, UPT, UR39, 0x1, UPT ;  /* 0x000000012700788c */ /* 0x000fe2000bf06270 */
[----:B------:R-:W-:Y:S01]  /*4ed0*/  @!PT LDS RZ, [RZ] ;  /* 0x00000000fffff984 */ /* 0x000fe20000000800 */
[----:B------:R-:W-:Y:S01]  /*4ee0*/  @!PT LDS RZ, [RZ] ;  /* 0x00000000fffff984 */ /* 0x000fe20000000800 */
[----:B------:R-:W-:Y:S01]  /*4ef0*/  @!PT LDS RZ, [RZ] ;  /* 0x00000000fffff984 */ /* 0x000fe20000000800 */
[----:B------:R-:W-:Y:S01]  /*4f00*/  @!PT LDS RZ, [RZ] ;  /* 0x00000000fffff984 */ /* 0x000fe20000000800 */
[----:B------:R4:W-:Y:S06]  /*4f10*/  MEMBAR.ALL.CTA ;  /* 0x0000000000007992 */ /* 0x0009ec0000008000 */
[----:B----4-:R-:W4:Y:S02]  /*4f20*/  FENCE.VIEW.ASYNC.S ;  /* 0x00000000000073c6 */ /* 0x010f240000000000 */
[----:B----4-:R-:W-:Y:S01]  /*4f30*/  SYNCS.ARRIVE.TRANS64.RED.A1T0 RZ, [UR46], RZ ;  /* 0x000000ffffff79a7 */ /* 0x010fe2000810042e */
[----:B--2---:R-:W-:Y:S11]  /*4f40*/  LOP3.LUT P0, RZ, R6, 0x1, RZ, 0xc0, !PT ;  /* 0x0000000106ff7812 */ /* 0x004ff6000780c0ff */
[----:B------:R-:W-:Y:S02]  /*4f50*/  @!UPT UIADD3 URZ, UPT, UPT, URZ, URZ, URZ ;  /* 0x000000fffffff290 */ /* 0x000fe4000fffe0ff */
[----:B------:R-:W-:Y:S01]  /*4f60*/  VOTEU.ANY UP2, P0 ;  /* 0x0000000000ff7886 */ /* 0x000fe20000040100 */
[----:B------:R-:W-:Y:S11]  /*4f70*/  PLOP3.LUT P0, PT, PT, PT, UP2, 0x80, 0x8 ;  /* 0x000000000008781c */ /* 0x000ff60003f0f028 */
[----:B------:R-:W-:Y:S02]  /*4f80*/  @!UPT UIADD3 URZ, UPT, UPT, URZ, URZ, URZ ;  /* 0x000000fffffff290 */ /* 0x000fe4000fffe0ff */
[----:B------:R-:W-:Y:S02]  /*4f90*/  @P0 MOV R2, R4 ;  /* 0x0000000400020202 */ /* 0x000fe40000000f00 */
[----:B------:R-:W-:Y:S02]  /*4fa0*/  @P0 LOP3.LUT R0, R5, 0xffff, RZ, 0xc0, !PT ;  /* 0x0000ffff05000812 */ /* 0x000fe400078ec0ff */
[----:B------:R-:W-:Y:S02]  /*4fb0*/  @P0 R2UR UR5, R2 ;  /* 0x00000000020502ca */ /* 0x000fe400000e0000 */
[----:B------:R-:W-:Y:S11]  /*4fc0*/  @P0 R2UR UR4, R0 ;  /* 0x00000000000402ca */ /* 0x000ff600000e0000 */
[----:B------:R-:W-:Y:S02]  /*4fd0*/  @UP2 UMOV UR15, UR5 ;  /* 0x00000005000f2c82 */ /* 0x000fe40008000000 */
[----:B------:R-:W-:Y:S01]  /*4fe0*/  @UP2 UMOV UR14, UR4 ;  /* 0x00000004000e2c82 */ /* 0x000fe20008000000 */
[----:B------:R-:W-:Y:S05]  /*4ff0*/  BRA.U !UP0, `(.L_x_93) ;  /* 0x0000000108c07547 */ /* 0x000fea000b800000 */
[----:B------:R-:W-:Y:S02]  /*5000*/  UP2UR UR18, UPR, URZ, 0x4 ;  /* 0x00000004ff127883 */ /* 0x000fe40008000000 */
[----:B------:R-:W-:Y:S02]  /*5010*/  UISETP.NE.AND UP2, UPT, UR42, 0x1, UPT ;  /* 0x000000012a00788c */ /* 0x000fe4000bf45270 */
[----:B------:R-:W-:Y:S02]  /*5020*/  UIMAD.WIDE.U32 UR6, UR14, UR43, URZ ;  /* 0x0000002b0e0672a5 */ /* 0x000fe4000f8e00ff */
[----:B------:R-:W-:Y:S02]  /*5030*/  UIMAD.WIDE.U32 UR10, UR15, UR40, URZ ;  /* 0x000000280f0a72a5 */ /* 0x000fe4000f8e00ff */
[----:B------:R-:W-:Y:S02]  /*5040*/  USEL UR4, UR33, UR47, !UP2 ;  /* 0x0000002f21047287 */ /* 0x000fe4000d000000 */
[----:B------:R-:W-:Y:S02]  /*5050*/  UISETP.NE.AND UP0, UPT, UR30, 0x1, UPT ;  /* 0x000000011e00788c */ /* 0x000fe4000bf05270 */
[----:B------:R-:W-:Y:S02]  /*5060*/  UP2UR UR19, UPR, URZ, 0x2 ;  /* 0x00000002ff137883 */ /* 0x000fe40008000000 */
[----:B------:R-:W-:Y:S02]  /*5070*/  UISETP.NE.AND UP1, UPT, UR39, 0x1, UPT ;  /* 0x000000012700788c */ /* 0x000fe4000bf25270 */
[----:B-1----:R-:W-:Y:S02]  /*5080*/  UIMAD.WIDE.U32 UR12, UR4, UR22, URZ ;  /* 0x00000016040c72a5 */ /* 0x002fe4000f8e00ff */
[----:B------:R-:W-:Y:S01]  /*5090*/  USEL UR9, UR38, UR52, !UP0 ;  /* 0x0000003426097287 */ /* 0x000fe2000c000000 */
[----:B------:R-:W-:Y:S01]  /*50a0*/  UMOV UR6, UR7 ;  /* 0x0000000700067c82 */ /* 0x000fe20008000000 */
[----:B------:R-:W-:Y:S01]  /*50b0*/  UMOV UR5, UR11 ;  /* 0x0000000b00057c82 */ /* 0x000fe20008000000 */
[----:B------:R-:W-:Y:S02]  /*50c0*/  USHF.R.U32.HI UR7, URZ, UR54, UR6 ;  /* 0x00000036ff077299 */ /* 0x000fe40008011606 */
[----:B------:R-:W-:Y:S02]  /*50d0*/  USHF.R.U32.HI UR6, URZ, UR41, UR5 ;  /* 0x00000029ff067299 */ /* 0x000fe40008011605 */
[----:B------:R-:W-:Y:S02]  /*50e0*/  UIMAD.WIDE.U32 UR16, UR9, UR22, URZ ;  /* 0x00000016091072a5 */ /* 0x000fe4000f8e00ff */
[----:B------:R-:W-:Y:S02]  /*50f0*/  USEL UR8, UR14, UR7, !UP2 ;  /* 0x000000070e087287 */ /* 0x000fe4000d000000 */
[----:B------:R-:W-:Y:S02]  /*5100*/  UISETP.NE.AND UP2, UPT, UR18, URZ, UPT ;  /* 0x000000ff1200728c */ /* 0x000fe4000bf45270 */
[----:B------:R-:W-:Y:S01]  /*5110*/  UIMAD.WIDE.U32 UR10, UR8, UR22, URZ ;  /* 0x00000016080a72a5 */ /* 0x000fe2000f8e00ff */
[----:B------:R-:W-:Y:S02]  /*5120*/  UMOV UR5, UR13 ;  /* 0x0000000d00057c82 */ /* 0x000fe40008000000 */
[----:B------:R-:W-:Y:S03]  /*5130*/  @UP1 USHF.R.U32.HI UR4, URZ, UR23, UR5 ;  /* 0x00000017ff041299 */ /* 0x000fe60008011605 */
[----:B------:R-:W-:Y:S01]  /*5140*/  UMOV UR5, UR17 ;  /* 0x0000001100057c82 */ /* 0x000fe20008000000 */
[----:B------:R-:W-:Y:S02]  /*5150*/  UIMAD UR4, UR39, UR4, URZ ;  /* 0x00000004270472a4 */ /* 0x000fe4000f8e02ff */
[----:B------:R-:W-:Y:S02]  /*5160*/  @UP1 USHF.R.U32.HI UR9, URZ, UR23, UR5 ;  /* 0x00000017ff091299 */ /* 0x000fe40008011605 */
[----:B------:R-:W-:Y:S02]  /*5170*/  USEL UR5, UR15, UR6, !UP0 ;  /* 0x000000060f057287 */ /* 0x000fe4000c000000 */
[----:B------:R-:W-:Y:S02]  /*5180*/  UIMAD UR6, UR39, UR9, URZ ;  /* 0x00000009270672a4 */ /* 0x000fe4000f8e02ff */
[----:B------:R-:W-:Y:S03]  /*5190*/  UISETP.GE.AND UP0, UPT, UR8, UR4, UPT ;  /* 0x000000040800728c */ /* 0x000fe6000bf06270 */
[----:B------:R-:W-:Y:S01]  /*51a0*/  UMOV UR4, UR11 ;  /* 0x0000000b00047c82 */ /* 0x000fe20008000000 */
[----:B------:R-:W-:Y:S02]  /*51b0*/  UISETP.GE.OR UP0, UPT, UR5, UR6, UP0 ;  /* 0x000000060500728c */ /* 0x000fe40008706670 */
[----:B------:R-:W-:Y:S02]  /*51c0*/  USHF.R.U32.HI UR4, URZ, UR23, UR4 ;  /* 0x00000017ff047299 */ /* 0x000fe40008011604 */
[----:B------:R-:W-:Y:S02]  /*51d0*/  UIMAD.WIDE.U32 UR6, UR5, UR22, URZ ;  /* 0x00000016050672a5 */ /* 0x000fe4000f8e00ff */
[----:B------:R-:W-:Y:S04]  /*51e0*/  USEL UR10, UR8, UR4, !UP1 ;  /* 0x00000004080a7287 */ /* 0x000fe8000c800000 */
[----:B------:R-:W-:Y:S01]  /*51f0*/  UIADD3 UR11, UPT, UPT, -UR10, URZ, URZ ;  /* 0x000000ff0a0b7290 */ /* 0x000fe2000fffe1ff */
[----:B------:R-:W-:Y:S01]  /*5200*/  @!UP0 UMOV UR4, UR7 ;  /* 0x0000000700048c82 */ /* 0x000fe20008000000 */
[----:B------:R-:W-:Y:S02]  /*5210*/  UIADD3 UR7, UPT, UPT, -UR8, URZ, URZ ;  /* 0x000000ff08077290 */ /* 0x000fe4000fffe1ff */
[----:B------:R-:W-:Y:S02]  /*5220*/  @!UP0 USHF.R.U32.HI UR4, URZ, UR23, UR4 ;  /* 0x00000017ff048299 */ /* 0x000fe40008011604 */
[----:B------:R-:W-:Y:S02]  /*5230*/  UIMAD UR6, UR39, UR11, UR8 ;  /* 0x0000000b270672a4 */ /* 0x000fe4000f8e0208 */
[----:B------:R-:W-:Y:S02]  /*5240*/  @!UP0 USEL UR4, UR5, UR4, !UP1 ;  /* 0x0000000405048287 */ /* 0x000fe4000c800000 */
[----:B------:R-:W-:Y:S02]  /*5250*/  UISETP.NE.AND UP1, UPT, UR19, URZ, UPT ;  /* 0x000000ff1300728c */ /* 0x000fe4000bf25270 */
[----:B------:R-:W-:Y:S02]  /*5260*/  @!UP0 UIMAD UR6, UR9, UR6, UR4 ;  /* 0x00000006090682a4 */ /* 0x000fe4000f8e0204 */
[----:B------:R-:W-:Y:S02]  /*5270*/  @!UP0 UIADD3 UR9, UPT, UPT, UR10, -UR4, URZ ;  /* 0x800000040a098290 */ /* 0x000fe4000fffe0ff */
[----:B------:R-:W-:Y:S02]  /*5280*/  UIADD3 UR4, UPT, UPT, -UR5, URZ, URZ ;  /* 0x000000ff05047290 */ /* 0x000fe4000fffe1ff */
[----:B------:R-:W-:Y:S03]  /*5290*/  @!UP0 UIMAD UR8, UR9, UR39, UR5 ;  /* 0x00000027090882a4 */ /* 0x000fe6000f8e0205 */
[----:B------:R-:W-:Y:S01]  /*52a0*/  @!UP0 UMOV UR5, UR6 ;  /* 0x0000000600058c82 */ /* 0x000fe20008000000 */
[----:B------:R-:W-:Y:S02]  /*52b0*/  UIMAD UR6, UR30, UR4, UR15 ;  /* 0x000000041e0672a4 */ /* 0x000fe4000f8e020f */
[----:B------:R-:W-:Y:S02]  /*52c0*/  UIMAD UR4, UR42, UR7, UR14 ;  /* 0x000000072a0472a4 */ /* 0x000fe4000f8e020e */
[----:B------:R-:W-:Y:S02]  /*52d0*/  UIMAD UR15, UR5, UR30, UR6 ;  /* 0x0000001e050f72a4 */ /* 0x000fe4000f8e0206 */
[----:B------:R-:W-:Y:S11]  /*52e0*/  UIMAD UR14, UR8, UR42, UR4 ;  /* 0x0000002a080e72a4 */ /* 0x000ff6000f8e0204 */
[----:B------:R-:W-:Y:S01]  /*52f0*/  @!UPT UIADD3 URZ, UPT, UPT, URZ, URZ, URZ ;  /* 0x000000fffffff290 */ /* 0x000fe2000fffe0ff */
.L_x_93:
[----:B------:R-:W2:Y:S01]  /*5300*/  @!UP3 LDCU.128 UR8, c[0x0][0xb10] ;  /* 0x00016200ff08b7ac */ /* 0x000ea20008000c00 */
[----:B------:R-:W-:Y:S04]  /*5310*/  ISETP.NE.U32.AND P1, PT, RZ, UR34, PT ;  /* 0x00000022ff007c0c */ /* 0x000fe8000bf25070 */
[----:B------:R-:W-:Y:S01]  /*5320*/  ISETP.NE.AND.EX P1, PT, RZ, UR35, PT, P1 ;  /* 0x00000023ff007c0c */ /* 0x000fe2000bf25310 */
[----:B------:R-:W4:Y:S01]  /*5330*/  @!UP3 LDCU UR5, c[0x0][0xb0c] ;  /* 0x00016180ff05b7ac */ /* 0x000f220008000800 */
[----:B------:R-:W-:Y:S02]  /*5340*/  USHF.L.U32 UR26, UR20, 0x6, URZ ;  /* 0x00000006141a7899 */ /* 0x000fe400080006ff */
[----:B--2---:R-:W-:Y:S07]  /*5350*/  UIMAD.WIDE.U32 UR6, UR15, UR8, URZ ;  /* 0x000000080f0672a5 */ /* 0x004fee000f8e00ff */
[----:B------:R-:W-:Y:S01]  /*5360*/  @!UP3 UMOV UR4, UR7 ;  /* 0x000000070004bc82 */ /* 0x000fe20008000000 */
[----:B----4-:R-:W-:Y:S02]  /*5370*/  @!UP3 UISETP.NE.AND UP0, UPT, UR5, 0x1, UPT ;  /* 0x000000010500b88c */ /* 0x010fe4000bf05270 */
[----:B------:R-:W-:Y:S02]  /*5380*/  @!UP3 USHF.R.U32.HI UR4, URZ, UR9, UR4 ;  /* 0x00000009ff04b299 */ /* 0x000fe40008011604 */
[----:B------:R-:W-:Y:S02]  /*5390*/  UIMAD.WIDE.U32 UR6, UR14, UR11, URZ ;  /* 0x0000000b0e0672a5 */ /* 0x000fe4000f8e00ff */
[----:B------:R-:W-:Y:S02]  /*53a0*/  @!UP3 USEL UR8, UR15, UR4, !UP0 ;  /* 0x000000040f08b287 */ /* 0x000fe4000c000000 */
[----:B------:R-:W-:Y:S03]  /*53b0*/  @!UP3 UISETP.NE.AND UP0, UPT, UR10, 0x1, UPT ;  /* 0x000000010a00b88c */ /* 0x000fe6000bf05270 */
[----:B------:R-:W-:Y:S02]  /*53c0*/  @!UP3 UMOV UR6, UR7 ;  /* 0x000000070006bc82 */ /* 0x000fe40008000000 */
[----:B------:R-:W2:Y:S02]  /*53d0*/  @!UP3 LDCU UR4, c[0x0][0xb20] ;  /* 0x00016400ff04b7ac */ /* 0x000ea40008000800 */
[----:B--2---:R-:W-:Y:S04]  /*53e0*/  @!UP3 USHF.R.U32.HI UR6, URZ, UR4, UR6 ;  /* 0x00000004ff06b299 */ /* 0x004fe80008011606 */
[----:B------:R-:W-:Y:S04]  /*53f0*/  @!UP3 USEL UR6, UR14, UR6, !UP0 ;  /* 0x000000060e06b287 */ /* 0x000fe8000c000000 */
[----:B------:R-:W-:Y:S02]  /*5400*/  @!UP3 UIADD3 UR4, UPT, UPT, -UR8, UR6, URZ ;  /* 0x000000060804b290 */ /* 0x000fe4000fffe1ff */
[----:B------:R-:W-:Y:S02]  /*5410*/  @!UP3 UIADD3 UR6, UPT, UPT, UR8, -UR6, URZ ;  /* 0x800000060806b290 */ /* 0x000fe4000fffe0ff */
[----:B------:R-:W-:Y:S02]  /*5420*/  @!UP3 UIMAD UR15, UR4, UR5, UR15 ;  /* 0x00000005040fb2a4 */ /* 0x000fe4000f8e020f */
[----:B------:R-:W-:Y:S01]  /*5430*/  @!UP3 UIMAD UR14, UR6, UR10, UR14 ;  /* 0x0000000a060eb2a4 */ /* 0x000fe2000f8e020e */
[----:B------:R-:W-:Y:S11]  /*5440*/  BRA.U UP4, `(.L_x_94) ;  /* 0x0000000104107547 */ /* 0x000ff6000b800000 */
[----:B------:R-:W-:Y:S04]  /*5450*/  MOV R0, UR53 ;  /* 0x0000003500007c02 */ /* 0x000fe80008000f00 */
[----:B------:R-:W-:Y:S04]  /*5460*/  SHF.L.U32 R13, R0, 0x1f, RZ ;  /* 0x0000001f000d7819 */ /* 0x000fe800000006ff */
[----:B------:R-:W2:Y:S02]  /*5470*/  SYNCS.PHASECHK.TRANS64.TRYWAIT P2, [UR31+0x138], R13 ;  /* 0x0001380dff0075a7 */ /* 0x000ea4000804111f */
[----:B--2---:R-:W-:Y:S05]  /*5480*/  @!P2 BRA `(.L_x_95) ;  /* 0x0000003c00e0a947 */ /* 0x004fea0003800000 */
.L_x_94:
[----:B------:R-:W-:Y:S05]  /*5490*/  BRA.U !UP6, `(.L_x_96) ;  /* 0x000000010e387547 */ /* 0x000fea000b800000 */
[----:B------:R-:W-:Y:S01]  /*54a0*/  UPLOP3.LUT UP1, UPT, UPT, UPT, UP5, 0x80, 0x8 ;  /* 0x000000000008789c */ /* 0x000fe20003f2f050 */
[----:B--2---:R-:W-:Y:S01]  /*54b0*/  HFMA2 R0, -RZ, RZ, 0, 5.9604644775390625e-08 ;  /* 0x00000001ff007431 */ /* 0x004fe200000001ff */
[----:B------:R-:W2:Y:S01]  /*54c0*/  LDCU.64 UR8, c[0x0][0x358] ;  /* 0x00006b00ff0877ac */ /* 0x000ea20008000a00 */
[----:B------:R-:W-:Y:S03]  /*54d0*/  IMAD.MOV.U32 R56, RZ, RZ, 0x1 ;  /* 0x00000001ff387424 */ /* 0x000fe600078e00ff */
[----:B------:R-:W-:Y:S05]  /*54e0*/  PLOP3.LUT P2, PT, PT, PT, UP1, 0x80, 0x8 ;  /* 0x000000000008781c */ /* 0x000fea0003f4f018 */
[----:B------:R-:W4:Y:S01]  /*54f0*/  @UP1 LDCU.64 UR4, c[0x0][0x888] ;  /* 0x00011100ff0417ac */ /* 0x000f220008000a00 */
[----:B------:R-:W-:Y:S07]  /*5500*/  @UP1 UIMAD UR6, UR45, UR34, URZ ;  /* 0x000000222d0612a4 */ /* 0x000fee000f8e02ff */
[----:B------:R-:W-:Y:S01]  /*5510*/  @!P2 PRMT R56, R0, 0x7610, R56 ;  /* 0x000076100038a816 */ /* 0x000fe20000000038 */
[----:B----4-:R-:W-:Y:S06]  /*5520*/  @UP1 UIMAD.WIDE UR4, UR6, 0x4, UR4 ;  /* 0x00000004060418a5 */ /* 0x010fec000f8e0204 */
[----:B------:R-:W-:Y:S01]  /*5530*/  IMAD.U32 R12, RZ, RZ, UR4 ;  /* 0x00000004ff0c7e24 */ /* 0x000fe2000f8e00ff */
[----:B------:R-:W-:Y:S04]  /*5540*/  MOV R13, UR5 ;  /* 0x00000005000d7c02 */ /* 0x000fe80008000f00 */
[----:B------:R-:W4:Y:S01]  /*5550*/  @!UP1 LDCU UR4, c[0x0][0x880] ;  /* 0x00011000ff0497ac */ /* 0x000f220008000800 */
[----:B--2--5:R2:W5:Y:S02]  /*5560*/  @P2 LDG.E R27, desc[UR8][R12.64] ;  /* 0x000000080c1b2981 */ /* 0x024564000c1e1900 */
[----:B--2-4-:R-:W-:Y:S07]  /*5570*/  @!P2 IMAD.U32 R27, RZ, RZ, UR4 ;  /* 0x00000004ff1bae24 */ /* 0x014fee000f8e00ff */
.L_x_96:
[----:B-----5:R-:W-:Y:S01]  /*5580*/  @!P1 FSETP.EQ.AND P3, PT, R27, RZ, PT ;  /* 0x000000ff1b00920b */ /* 0x020fe20003f62000 */
[----:B------:R-:W-:Y:S01]  /*5590*/  @!UPT UIADD3 URZ, UPT, UPT, URZ, URZ, URZ ;  /* 0x000000fffffff290 */ /* 0x000fe2000fffe0ff */
[----:B------:R-:W-:Y:S11]  /*55a0*/  @!P1 BRA `(.L_x_97) ;  /* 0x0000000000149947 */ /* 0x000ff60003800000 */
[----:B------:R-:W-:Y:S02]  /*55b0*/  LOP3.LUT P1, RZ, R56, 0xff, RZ, 0xc0, !PT ;  /* 0x000000ff38ff7812 */ /* 0x000fe4000782c0ff */
[----:B------:R-:W-:Y:S04]  /*55c0*/  PLOP3.LUT P3, PT, PT, PT, UP1, 0x80, 0x8 ;  /* 0x000000000008781c */ /* 0x000fe80003f6f018 */
[----:B------:R-:W-:Y:S07]  /*55d0*/  PLOP3.LUT P3, PT, P3, PT, PT, 0x8, 0x80 ;  /* 0x000000000080781c */ /* 0x000fee0001f6e170 */
[----:B------:R-:W-:Y:S11]  /*55e0*/  @P1 FSETP.EQ.AND P3, PT, R27, RZ, PT ;  /* 0x000000ff1b00120b */ /* 0x000ff60003f62000 */
[----:B------:R-:W-:Y:S02]  /*55f0*/  @!UPT UIADD3 URZ, UPT, UPT, URZ, URZ, URZ ;  /* 0x000000fffffff290 */ /* 0x000fe4000fffe0ff */
.L_x_97:
[----:B------:R-:W-:Y:S01]  /*5600*/  ULEA UR7, UR32, UR31, 0x3 ;  /* 0x0000001f20077291 */ /* 0x000fe2000f8e18ff */
[----:B--2---:R-:W-:Y:S01]  /*5610*/  SHF.L.U32 R13, R9, 0x1f, RZ ;  /* 0x0000001f090d7819 */ /* 0x004fe200000006ff */
[----:B------:R-:W-:Y:S02]  /*5620*/  USHF.L.U32 UR27, UR44, 0x6, URZ ;  /* 0x000000062c1b7899 */ /* 0x000fe400080006ff */
[----:B------:R-:W-:Y:S02]  /*5630*/  UISETP.NE.AND UP0, UPT, UR48, 0x1, UPT ;  /* 0x000000013000788c */ /* 0x000fe4000bf05270 */
[----:B------:R-:W-:Y:S01]  /*5640*/  UIMAD.WIDE.U32 UR4, UR27, UR49, URZ ;  /* 0x000000311b0472a5 */ /* 0x000fe2000f8e00ff */
[----:B------:R-:W-:Y:S02]  /*5650*/  ELECT P2, URZ, PT ;  /* 0x0000000000ff782f */ /* 0x000fe40003840000 */
[----:B------:R-:W2:Y:S02]  /*5660*/  SYNCS.PHASECHK.TRANS64.TRYWAIT P1, [UR7+0x118], R13 ;  /* 0x0001180dff0075a7 */ /* 0x000ea40008021107 */
[----:B------:R-:W-:Y:S02]  /*5670*/  PLOP3.LUT P2, PT, P3, P2, PT, 0xf2, 0x2f ;  /* 0x00000000002f781c */ /* 0x000fe40001f45e72 */
[----:B------:R-:W-:Y:S02]  /*5680*/  UMOV UR4, UR5 ;  /* 0x0000000500047c82 */ /* 0x000fe40008000000 */
[----:B------:R-:W-:Y:S04]  /*5690*/  USHF.R.U32.HI UR4, URZ, UR50, UR4 ;  /* 0x00000032ff047299 */ /* 0x000fe80008011604 */
[----:B------:R-:W-:Y:S02]  /*56a0*/  USEL UR28, UR27, UR4, !UP0 ;  /* 0x000000041b1c7287 */ /* 0x000fe4000c000000 */
[----:B------:R-:W-:Y:S02]  /*56b0*/  UISETP.NE.AND UP0, UPT, UR51, 0x1, UPT ;  /* 0x000000013300788c */ /* 0x000fe4000bf05270 */
[----:B---3--:R-:W-:Y:S07]  /*56c0*/  UIMAD.WIDE.U32 UR4, UR28, UR36, URZ ;  /* 0x000000241c0472a5 */ /* 0x008fee000f8e00ff */
[----:B------:R-:W-:Y:S02]  /*56d0*/  UMOV UR4, UR5 ;  /* 0x0000000500047c82 */ /* 0x000fe40008000000 */
[----:B------:R-:W-:Y:S04]  /*56e0*/  USHF.R.U32.HI UR4, URZ, UR37, UR4 ;  /* 0x00000025ff047299 */ /* 0x000fe80008011604 */
[----:B------:R-:W-:Y:S02]  /*56f0*/  USEL UR29, UR28, UR4, !UP0 ;  /* 0x000000041c1d7287 */ /* 0x000fe4000c000000 */
[----:B------:R-:W-:Y:S02]  /*5700*/  UIADD3 UR4, UPT, UPT, -UR28, URZ, URZ ;  /* 0x000000ff1c047290 */ /* 0x000fe4000fffe1ff */
[----:B------:R-:W-:Y:S02]  /*5710*/  UIADD3 UR5, UPT, UPT, -UR29, URZ, URZ ;  /* 0x000000ff1d057290 */ /* 0x000fe4000fffe1ff */
[----:B------:R-:W-:Y:S02]  /*5720*/  UIMAD UR27, UR48, UR4, UR27 ;  /* 0x00000004301b72a4 */ /* 0x000fe4000f8e021b */
[----:B------:R-:W-:Y:S01]  /*5730*/  UIMAD UR28, UR51, UR5, UR28 ;  /* 0x00000005331c72a4 */ /* 0x000fe2000f8e021c */
[----:B--2---:R-:W-:Y:S11]  /*5740*/  @!P1 BRA `(.L_x_98) ;  /* 0x0000003c00489947 */ /* 0x004ff60003800000 */
.L_x_192:
[----:B------:R-:W3:Y:S01]  /*5750*/  S2UR UR18, SR_CgaCtaId ;  /* 0x00000000001279c3 */ /* 0x000ee20000008800 */
[----:B------:R-:W-:Y:S01]  /*5760*/  VOTEU.ALL UP0, P2 ;  /* 0x0000000000ff7886 */ /* 0x000fe20001000000 */
[----:B------:R-:W-:Y:S01]  /*5770*/  @!P2 IADD3 R2, P1, PT, R10, 0x580, RZ ;  /* 0x000005800a02a810 */ /* 0x000fe20007f3e0ff */
[----:B------:R-:W-:Y:S01]  /*5780*/  UIADD3 UR25, UPT, UPT, UR7, 0x100, URZ ;  /* 0x0000010007197890 */ /* 0x000fe2000fffe0ff */
[----:B------:R-:W-:Y:S01]  /*5790*/  @P0 SHF.R.U32.HI R4, RZ, 0x10, R5 ;  /* 0x00000010ff040819 */ /* 0x000fe20000011605 */
[----:B------:R-:W-:Y:S01]  /*57a0*/  UMOV UR11, UR27 ;  /* 0x0000001b000b7c82 */ /* 0x000fe20008000000 */
[----:B------:R-:W-:Y:S01]  /*57b0*/  @!UP0 ULEA UR4, UR32, UR31, 0xd ;  /* 0x0000001f20048291 */ /* 0x000fe2000f8e68ff */
[----:B--2---:R-:W-:Y:S01]  /*57c0*/  @!P2 IMAD.X R0, RZ, RZ, R11, P1 ;  /* 0x000000ffff00a224 */ /* 0x004fe200008e060b */
[----:B------:R-:W-:Y:S01]  /*57d0*/  @!UP0 UPRMT UR5, URZ, 0x40, URZ ;  /* 0x00000040ff058896 */ /* 0x000fe200080000ff */
[----:B------:R-:W-:Y:S01]  /*57e0*/  @P0 R2UR UR45, R4 ;  /* 0x00000000042d02ca */ /* 0x000fe200000e0000 */
[----:B------:R-:W-:Y:S02]  /*57f0*/  @!UP0 UIADD3 UR24, UPT, UPT, UR4, 0x200, URZ ;  /* 0x0000020004188890 */ /* 0x000fe4000fffe0ff */
[----:B------:R-:W-:Y:S02]  /*5800*/  @!UP0 UIADD3 UR8, UPT, UPT, UR4, 0x1200, URZ ;  /* 0x0000120004088890 */ /* 0x000fe4000fffe0ff */
[----:B------:R-:W-:Y:S02]  /*5810*/  UIADD3 UR4, UPT, UPT, UR32, 0x1, URZ ;  /* 0x0000000120047890 */ /* 0x000fe4000fffe0ff */
[----:B------:R-:W-:Y:S02]  /*5820*/  @!UP0 UIADD3 UR10, UPT, UPT, UR26, 0x20, URZ ;  /* 0x000000201a0a8890 */ /* 0x000fe4000fffe0ff */
[----:B------:R-:W-:Y:S01]  /*5830*/  @!UP0 UPRMT UR16, UR5, 0x5410, URZ ;  /* 0x0000541005108896 */ /* 0x000fe200080000ff */
[----:B------:R-:W-:Y:S01]  /*5840*/  @!P2 R2UR UR5, R2 ;  /* 0x000000000205a2ca */ /* 0x000fe200000e0000 */
[----:B------:R-:W-:Y:S01]  /*5850*/  UISETP.NE.AND UP0, UPT, UR4, 0x3, UPT ;  /* 0x000000030400788c */ /* 0x000fe2000bf05270 */
[----:B------:R-:W-:Y:S01]  /*5860*/  UMOV UR12, UR28 ;  /* 0x0000001c000c7c82 */ /* 0x000fe20008000000 */
[----:B------:R-:W-:Y:S02]  /*5870*/  UMOV UR13, UR29 ;  /* 0x0000001d000d7c82 */ /* 0x000fe40008000000 */
[----:B------:R-:W-:Y:S01]  /*5880*/  USEL UR6, UR4, URZ, UP0 ;  /* 0x000000ff04067287 */ /* 0x000fe20008000000 */
[----:B------:R-:W-:Y:S01]  /*5890*/  @!P2 R2UR UR4, R0 ;  /* 0x000000000004a2ca */ /* 0x000fe200000e0000 */
[----:B------:R-:W-:Y:S01]  /*58a0*/  USEL UR17, URZ, 0x1, UP0 ;  /* 0x00000001ff117887 */ /* 0x000fe20008000000 */
[----:B------:R-:W-:Y:S01]  /*58b0*/  @!P2 IMAD.MOV.U32 R0, RZ, RZ, 0x2000 ;  /* 0x00002000ff00a424 */ /* 0x000fe200078e00ff */
[----:B------:R-:W-:Y:S01]  /*58c0*/  VOTEU.ALL UP0, P2 ;  /* 0x0000000000ff7886 */ /* 0x000fe20001000000 */
[----:B------:R-:W-:Y:S03]  /*58d0*/  UMOV UR9, UR25 ;  /* 0x0000001900097c82 */ /* 0x000fe60008000000 */
[----:B------:R-:W-:Y:S01]  /*58e0*/  IMAD.U32 R14, RZ, RZ, UR5 ;  /* 0x00000005ff0e7e24 */ /* 0x000fe2000f8e00ff */
[----:B------:R-:W-:Y:S04]  /*58f0*/  LOP3.LUT R9, R9, UR17, RZ, 0x3c, !PT ;  /* 0x0000001109097c12 */ /* 0x000fe8000f8e3cff */
[----:B------:R-:W-:Y:S01]  /*5900*/  SHF.L.U32 R12, R9, 0x1f, RZ ;  /* 0x0000001f090c7819 */ /* 0x000fe200000006ff */
[----:B------:R-:W-:Y:S01]  /*5910*/  IMAD.U32 R15, RZ, RZ, UR4 ;  /* 0x00000004ff0f7e24 */ /* 0x000fe2000f8e00ff */
[----:B------:R-:W-:Y:S04]  /*5920*/  @!P2 R2UR UR4, R14 ;  /* 0x000000000e04a2ca */ /* 0x000fe800000e0000 */
[----:B------:R-:W-:Y:S11]  /*5930*/  @!P2 R2UR UR5, R15 ;  /* 0x000000000f05a2ca */ /* 0x000ff600000e0000 */
[----:B------:R-:W-:Y:S02]  /*5940*/  @!UPT UIADD3 URZ, UPT, UPT, URZ, URZ, URZ ;  /* 0x000000fffffff290 */ /* 0x000fe4000fffe0ff */
[----:B------:R-:W-:Y:S01]  /*5950*/  @!UP0 UTMALDG.4D.IM2COL [UR24], [UR4], UR16 ;  /* 0x00000018040083b4 */ /* 0x000fe20008058010 */
[----:B------:R-:W-:Y:S05]  /*5960*/  VOTEU.ALL UP0, P2 ;  /* 0x0000000000ff7886 */ /* 0x000fea0001000000 */
[----:B------:R3:W-:Y:S01]  /*5970*/  @!UP0 UTMALDG.4D.IM2COL [UR8], [UR4], UR16 ;  /* 0x00000008040083b4 */ /* 0x0007e20008058010 */
[----:B------:R2:W-:Y:S01]  /*5980*/  @!P2 SYNCS.ARRIVE.TRANS64.RED.A0TR RZ, [UR7+0x100], R0 ;  /* 0x00010000ffffa9a7 */ /* 0x0005e20008300407 */
[----:B---3--:R-:W-:Y:S02]  /*5990*/  UPRMT UR4, UR18, 0x654, UR25 ;  /* 0x0000065412047896 */ /* 0x008fe40008000019 */
[----:B------:R-:W-:Y:S07]  /*59a0*/  ULEA UR5, UR6, UR31, 0x3 ;  /* 0x0000001f06057291 */ /* 0x000fee000f8e18ff */
[----:B------:R-:W-:Y:S02]  /*59b0*/  SYNCS.ARRIVE.TRANS64.RED.A1T0 RZ, [UR4], RZ ;  /* 0x000000ffffff79a7 */ /* 0x000fe40008100404 */
[----:B------:R-:W3:Y:S02]  /*59c0*/  SYNCS.PHASECHK.TRANS64.TRYWAIT P1, [UR5+0x118], R12 ;  /* 0x0001180cff0075a7 */ /* 0x000ee40008021105 */
[----:B--23--:R-:W-:Y:S05]  /*59d0*/  @!P1 BRA `(.L_x_99) ;  /* 0x0000003800bc9947 */ /* 0x00cfea0003800000 */
.L_x_194:
[----:B------:R-:W-:Y:S01]  /*59e0*/  UIADD3 UR17, UPT, UPT, UR5, 0x100, URZ ;  /* 0x0000010005117890 */ /* 0x000fe2000fffe0ff */
[----:B------:R-:W3:Y:S01]  /*59f0*/  S2UR UR56, SR_CgaCtaId ;  /* 0x00000000003879c3 */ /* 0x000ee20000008800 */
[----:B------:R-:W-:Y:S01]  /*5a00*/  UPLOP3.LUT UP4, UPT, UPT, UPT, UPT, 0x80, 0x8 ;  /* 0x000000000008789c */ /* 0x000fe20003f8f070 */
[----:B------:R-:W-:Y:S01]  /*5a10*/  @!P2 IADD3 R2, P0, PT, R10, 0x580, RZ ;  /* 0x000005800a02a810 */ /* 0x000fe20007f1e0ff */
[----:B------:R-:W-:Y:S01]  /*5a20*/  UMOV UR19, UR27 ;  /* 0x0000001b00137c82 */ /* 0x000fe20008000000 */
[----:B------:R-:W-:Y:S01]  /*5a30*/  UMOV UR20, UR28 ;  /* 0x0000001c00147c82 */ /* 0x000fe20008000000 */
[----:B------:R-:W-:Y:S01]  /*5a40*/  UMOV UR21, UR29 ;  /* 0x0000001d00157c82 */ /* 0x000fe20008000000 */
[----:B------:R-:W-:Y:S01]  /*5a50*/  UMOV UR11, UR27 ;  /* 0x0000001b000b7c82 */ /* 0x000fe20008000000 */
[----:B------:R-:W-:Y:S01]  /*5a60*/  UMOV UR12, UR28 ;  /* 0x0000001c000c7c82 */ /* 0x000fe20008000000 */
[----:B------:R-:W-:Y:S01]  /*5a70*/  UMOV UR13, UR29 ;  /* 0x0000001d000d7c82 */ /* 0x000fe20008000000 */
[----:B------:R-:W-:Y:S01]  /*5a80*/  UMOV UR9, UR17 ;  /* 0x0000001100097c82 */ /* 0x000fe20008000000 */
[----:B------:R-:W-:Y:S01]  /*5a90*/  VOTEU.ALL UP0, P2 ;  /* 0x0000000000ff7886 */ /* 0x000fe20001000000 */
[----:B------:R-:W-:Y:S01]  /*5aa0*/  @!P2 IMAD.X R0, RZ, RZ, R11, P0 ;  /* 0x000000ffff00a224 */ /* 0x000fe200000e060b */
[----:B------:R-:W-:Y:S02]  /*5ab0*/  R2UR UR55, R58 ;  /* 0x000000003a3772ca */ /* 0x000fe400000e0000 */
[----:B------:R-:W-:Y:S01]  /*5ac0*/  R2UR UR44, R59 ;  /* 0x000000003b2c72ca */ /* 0x000fe200000e0000 */
[----:B------:R-:W-:Y:S01]  /*5ad0*/  @!UP0 ULEA UR4, UR6, UR31, 0xd ;  /* 0x0000001f06048291 */ /* 0x000fe2000f8e68ff */
[----:B------:R-:W-:Y:S01]  /*5ae0*/  LOP3.LUT R8, R8, 0x1, RZ, 0x3c, !PT ;  /* 0x0000000108087812 */ /* 0x000fe200078e3cff */
[----:B------:R-:W-:Y:S02]  /*5af0*/  @!UP0 UPRMT UR7, URZ, 0x40, URZ ;  /* 0x00000040ff078896 */ /* 0x000fe400080000ff */
[----:B------:R-:W-:Y:S02]  /*5b00*/  @!UP0 UIADD3 UR16, UPT, UPT, UR4, 0x200, URZ ;  /* 0x0000020004108890 */ /* 0x000fe4000fffe0ff */
[----:B------:R-:W-:Y:S02]  /*5b10*/  @!UP0 UIADD3 UR8, UPT, UPT, UR4, 0x1200, URZ ;  /* 0x0000120004088890 */ /* 0x000fe4000fffe0ff */
[----:B------:R-:W-:Y:S01]  /*5b20*/  UIADD3 UR4, UPT, UPT, UR6, 0x1, URZ ;  /* 0x0000000106047890 */ /* 0x000fe2000fffe0ff */
[----:B------:R-:W-:Y:S01]  /*5b30*/  @!P2 R2UR UR6, R2 ;  /* 0x000000000206a2ca */ /* 0x000fe200000e0000 */
[----:B------:R-:W-:Y:S02]  /*5b40*/  @!UP0 UIADD3 UR18, UPT, UPT, UR26, 0x10, URZ ;  /* 0x000000101a128890 */ /* 0x000fe4000fffe0ff */
[----:B------:R-:W-:Y:S02]  /*5b50*/  @!UP0 UIADD3 UR10, UPT, UPT, UR26, 0x30, URZ ;  /* 0x000000301a0a8890 */ /* 0x000fe4000fffe0ff */
[----:B------:R-:W-:Y:S02]  /*5b60*/  @!UP0 UPRMT UR24, UR7, 0x5410, URZ ;  /* 0x0000541007188896 */ /* 0x000fe400080000ff */
[----:B------:R-:W-:Y:S02]  /*5b70*/  UISETP.NE.AND UP0, UPT, UR4, 0x3, UPT ;  /* 0x000000030400788c */ /* 0x000fe4000bf05270 */
[----:B------:R-:W-:Y:S02]  /*5b80*/  UIADD3 UR44, UPT, UPT, UR15, UR44, URZ ;  /* 0x0000002c0f2c7290 */ /* 0x000fe4000fffe0ff */
[----:B------:R-:W-:Y:S01]  /*5b90*/  USEL UR32, UR4, URZ, UP0 ;  /* 0x000000ff04207287 */ /* 0x000fe20008000000 */
[----:B------:R-:W-:Y:S01]  /*5ba0*/  @!P2 R2UR UR4, R0 ;  /* 0x000000000004a2ca */ /* 0x000fe200000e0000 */
[----:B------:R-:W-:Y:S01]  /*5bb0*/  IMAD.U32 R4, RZ, RZ, UR6 ;  /* 0x00000006ff047e24 */ /* 0x000fe2000f8e00ff */
[----:B------:R-:W-:Y:S02]  /*5bc0*/  USEL UR25, URZ, 0x1, UP0 ;  /* 0x00000001ff197887 */ /* 0x000fe40008000000 */
[----:B------:R-:W-:Y:S02]  /*5bd0*/  VOTEU.ALL UP0, P2 ;  /* 0x0000000000ff7886 */ /* 0x000fe40001000000 */
[----:B------:R-:W-:Y:S02]  /*5be0*/  @!P2 R2UR UR6, R4 ;  /* 0x000000000406a2ca */ /* 0x000fe400000e0000 */
[----:B------:R-:W-:Y:S05]  /*5bf0*/  LOP3.LUT R9, R9, UR25, RZ, 0x3c, !PT ;  /* 0x0000001909097c12 */ /* 0x000fea000f8e3cff */
[----:B--2---:R-:W-:Y:S01]  /*5c00*/  IMAD.U32 R5, RZ, RZ, UR4 ;  /* 0x00000004ff057e24 */ /* 0x004fe2000f8e00ff */
[----:B---3--:R-:W-:Y:S04]  /*5c10*/  UPRMT UR4, UR56, 0x654, UR17 ;  /* 0x0000065438047896 */ /* 0x008fe80008000011 */
[----:B------:R-:W-:Y:S11]  /*5c20*/  @!P2 R2UR UR7, R5 ;  /* 0x000000000507a2ca */ /* 0x000ff600000e0000 */
[----:B------:R-:W-:Y:S02]  /*5c30*/  @!UPT UIADD3 URZ, UPT, UPT, URZ, URZ, URZ ;  /* 0x000000fffffff290 */ /* 0x000fe4000fffe0ff */
[----:B------:R2:W-:Y:S01]  /*5c40*/  @!UP0 UTMALDG.4D.IM2COL [UR16], [UR6], UR24 ;  /* 0x00000010060083b4 */ /* 0x0005e20008058018 */
[----:B------:R-:W-:Y:S05]  /*5c50*/  VOTEU.ALL UP0, P2 ;  /* 0x0000000000ff7886 */ /* 0x000fea0001000000 */
[----:B------:R4:W-:Y:S01]  /*5c60*/  @!UP0 UTMALDG.4D.IM2COL [UR8], [UR6], UR24 ;  /* 0x00000008060083b4 */ /* 0x0009e20008058018 */
[----:B------:R4:W-:Y:S01]  /*5c70*/  @!P2 SYNCS.ARRIVE.TRANS64.RED.A0TR RZ, [UR5+0x100], R3 ;  /* 0x00010003ffffa9a7 */ /* 0x0009e20008300405 */
[----:B------:R-:W-:Y:S01]  /*5c80*/  SYNCS.ARRIVE.TRANS64.RED.A1T0 RZ, [UR4], RZ ;  /* 0x000000ffffff79a7 */ /* 0x000fe20008100404 */
[----:B--2---:R-:W-:Y:S01]  /*5c90*/  UIADD3 UR20, UPT, UPT, UR14, UR55, URZ ;  /* 0x000000370e147290 */ /* 0x004fe2000fffe0ff */
[----:B------:R-:W-:Y:S11]  /*5ca0*/  BRA.U UP2, `(.L_x_100) ;  /* 0xfffffff102747547 */ /* 0x000ff6000b83ffff */
[----:B------:R-:W-:Y:S01]  /*5cb0*/  UIADD3 UR31, UPT, UPT, UR31, 0x118, URZ ;  /* 0x000001181f1f7890 */ /* 0x000fe2000fffe0ff */
[----:B----4-:R-:W-:-:S03]  /*5cc0*/  SHF.L.U32 R3, R9, 0x1f, RZ ;  /* 0x0000001f09037819 */ /* 0x010fc600000006ff */
[----:B------:R-:W-:-:S09]  /*5cd0*/  ULEA UR4, UR32, UR31, 0x3 ;  /* 0x0000001f20047291 */ /* 0x000fd2000f8e18ff */
[----:B------:R-:W2:Y:S02]  /*5ce0*/  SYNCS.PHASECHK.TRANS64.TRYWAIT P0, [UR4], R3 ;  /* 0x00000003ff0075a7 */ /* 0x000ea40008001104 */
[----:B--2---:R-:W-:Y:S05]  /*5cf0*/  @!P0 BRA `(.L_x_101) ;  /* 0x00000038000c8947 */ /* 0x004fea0003800000 */
.L_x_196:
[----:B------:R-:W-:-:S04]  /*5d00*/  UIADD3 UR4, UPT, UPT, UR32, 0x1, URZ ;  /* 0x0000000120047890 */ /* 0x000fc8000fffe0ff */
[----:B------:R-:W-:-:S04]  /*5d10*/  UISETP.NE.AND UP0, UPT, UR4, 0x3, UPT ;  /* 0x000000030400788c */ /* 0x000fc8000bf05270 */
[----:B------:R-:W-:Y:S02]  /*5d20*/  USEL UR6, URZ, 0x1, UP0 ;  /* 0x00000001ff067887 */ /* 0x000fe40008000000 */
[----:B------:R-:W-:-:S04]  /*5d30*/  USEL UR4, UR4, URZ, UP0 ;  /* 0x000000ff04047287 */ /* 0x000fc80008000000 */
[----:B------:R-:W-:Y:S01]  /*5d40*/  ULEA UR5, UR4, UR31, 0x3 ;  /* 0x0000001f04057291 */ /* 0x000fe2000f8e18ff */
[----:B------:R-:W-:-:S04]  /*5d50*/  LOP3.LUT R9, R9, UR6, RZ, 0x3c, !PT ;  /* 0x0000000609097c12 */ /* 0x000fc8000f8e3cff */
[----:B--2---:R-:W-:-:S04]  /*5d60*/  SHF.L.U32 R3, R9, 0x1f, RZ ;  /* 0x0000001f09037819 */ /* 0x004fc800000006ff */
[----:B------:R-:W2:Y:S02]  /*5d70*/  SYNCS.PHASECHK.TRANS64.TRYWAIT P0, [UR5], R3 ;  /* 0x00000003ff0075a7 */ /* 0x000ea40008001105 */
[----:B--2---:R-:W-:Y:S05]  /*5d80*/  @!P0 BRA `(.L_x_102) ;  /* 0x0000003800008947 */ /* 0x004fea0003800000 */
.L_x_198:
[----:B------:R-:W-:-:S04]  /*5d90*/  UIADD3 UR4, UPT, UPT, UR4, 0x1, URZ ;  /* 0x0000000104047890 */ /* 0x000fc8000fffe0ff */
[----:B------:R-:W-:-:S04]  /*5da0*/  UISETP.NE.AND UP0, UPT, UR4, 0x3, UPT ;  /* 0x000000030400788c */ /* 0x000fc8000bf05270 */
[----:B------:R-:W-:Y:S02]  /*5db0*/  USEL UR5, URZ, 0x1, UP0 ;  /* 0x00000001ff057887 */ /* 0x000fe40008000000 */
[----:B------:R-:W-:-:S04]  /*5dc0*/  USEL UR4, UR4, URZ, UP0 ;  /* 0x000000ff04047287 */ /* 0x000fc80008000000 */
[----:B------:R-:W-:Y:S01]  /*5dd0*/  ULEA UR4, UR4, UR31, 0x3 ;  /* 0x0000001f04047291 */ /* 0x000fe2000f8e18ff */
[----:B--2---:R-:W-:-:S04]  /*5de0*/  LOP3.LUT R3, R9, UR5, RZ, 0x3c, !PT ;  /* 0x0000000509037c12 */ /* 0x004fc8000f8e3cff */
[----:B------:R-:W-:Y:S01]  /*5df0*/  SHF.L.U32 R3, R3, 0x1f, RZ ;  /* 0x0000001f03037819 */ /* 0x000fe200000006ff */
[----:B------:R-:W-:-:S07]  /*5e00*/  IMAD.U32 R0, RZ, RZ, UR4 ;  /* 0x00000004ff007e24 */ /* 0x000fce000f8e00ff */
.L_x_103:
[----:B--2---:R2:W3:Y:S02]  /*5e10*/  SYNCS.PHASECHK.TRANS64.TRYWAIT P0, [R0+URZ], R3 ;  /* 0x00000003000075a7 */ /* 0x0044e400080011ff */
[----:B---3--:R-:W-:Y:S05]  /*5e20*/  @!P0 NANOSLEEP.SYNCS 0x989680 ;  /* 0x009896800000895d */ /* 0x008fea0003900000 */
[----:B------:R-:W3:Y:S02]  /*5e30*/  @!P0 SYNCS.PHASECHK.TRANS64 P0, [R0+URZ], R3 ;  /* 0x00000003000085a7 */ /* 0x000ee400080010ff */
[----:B-1-3--:R-:W-:Y:S05]  /*5e40*/  @P0 EXIT ;  /* 0x000000000000094d */ /* 0x00afea0003800000 */
[----:B------:R-:W-:Y:S05]  /*5e50*/  BRA `(.L_x_103) ;  /* 0xfffffffc00ec7947 */ /* 0x000fea000383ffff */
.L_x_91:
[----:B------:R-:W-:-:S06]  /*5e60*/  UISETP.GE.AND UP0, UPT, UR18, 0x4, UPT ;  /* 0x000000041200788c */ /* 0x000fcc000bf06270 */
[----:B------:R-:W-:-:S13]  /*5e70*/  PLOP3.LUT P0, PT, PT, PT, UP0, 0x80, 0x8 ;  /* 0x000000000008781c */ /* 0x000fda0003f0f008 */
[----:B-1----:R-:W-:Y:S05]  /*5e80*/  @!P0 EXIT ;  /* 0x000000000000894d */ /* 0x002fea0003800000 */
[----:B------:R-:W1:Y:S08]  /*5e90*/  S2UR UR4, SR_CgaCtaId ;  /* 0x00000000000479c3 */ /* 0x000e700000008800 */
[----:B------:R-:W-:Y:S01]  /*5ea0*/  BAR.SYNC.DEFER_BLOCKING 0x6, 0xa0 ;  /* 0x0182800000007b1d */ /* 0x000fe20000010000 */
[C---:B------:R-:W-:Y:S01]  /*5eb0*/  IMAD.SHL.U32 R0, R61.reuse, 0x10, RZ ;  /* 0x000000103d007824 */ /* 0x040fe200078e00ff */
[----:B------:R-:W-:Y:S01]  /*5ec0*/  LOP3.LUT R67, R61, 0x60, RZ, 0xc0, !PT ;  /* 0x000000603d437812 */ /* 0x000fe200078ec0ff */
[----:B------:R-:W-:Y:S01]  /*5ed0*/  IMAD.SHL.U32 R3, R57, 0x200, RZ ;  /* 0x0000020039037824 */ /* 0x000fe200078e00ff */
[C---:B------:R-:W-:Y:S01]  /*5ee0*/  LOP3.LUT R62, R61.reuse, 0x2, RZ, 0xc0, !PT ;  /* 0x000000023d3e7812 */ /* 0x040fe200078ec0ff */
[C---:B------:R-:W-:Y:S01]  /*5ef0*/  IMAD.SHL.U32 R5, R61.reuse, 0x2, RZ ;  /* 0x000000023d057824 */ /* 0x040fe200078e00ff */
[----:B------:R-:W-:Y:S01]  /*5f00*/  UMOV UR46, 0x400 ;  /* 0x00000400002e7882 */ /* 0x000fe20000000000 */
[C---:B------:R-:W-:Y:S01]  /*5f10*/  LOP3.LUT R66, R0.reuse, 0x590, RZ, 0xc0, !PT ;  /* 0x0000059000427812 */ /* 0x040fe200078ec0ff */
[----:B------:R-:W2:Y:S01]  /*5f20*/  LDC.64 R54, c[0x0][0x8b0] ;  /* 0x00022c00ff367b82 */ /* 0x000ea20000000a00 */
[----:B------:R-:W-:Y:S01]  /*5f30*/  LOP3.LUT R0, R0, 0x60, RZ, 0xc0, !PT ;  /* 0x0000006000007812 */ /* 0x000fe200078ec0ff */
[----:B------:R-:W-:Y:S01]  /*5f40*/  IMAD.U32 R23, R61, 0x10000, RZ ;  /* 0x000100003d177824 */ /* 0x000fe200078e00ff */
[----:B------:R-:W-:Y:S01]  /*5f50*/  LOP3.LUT R66, R66, 0x200, R3, 0xf8, !PT ;  /* 0x0000020042427812 */ /* 0x000fe200078ef803 */
[----:B------:R-:W-:Y:S01]  /*5f60*/  IMAD.MOV.U32 R22, RZ, RZ, RZ ;  /* 0x000000ffff167224 */ /* 0x000fe200078e00ff */
[----:B------:R-:W-:Y:S01]  /*5f70*/  LOP3.LUT R5, R0, 0xc, R5, 0xf8, !PT ;  /* 0x0000000c00057812 */ /* 0x000fe200078ef805 */
[----:B------:R-:W-:Y:S01]  /*5f80*/  IMAD.SHL.U32 R0, R57, 0x200000, RZ ;  /* 0x0020000039007824 */ /* 0x000fe200078e00ff */
[----:B------:R-:W-:Y:S01]  /*5f90*/  LOP3.LUT R61, R61, 0x4, RZ, 0xc0, !PT ;  /* 0x000000043d3d7812 */ /* 0x000fe200078ec0ff */
[----:B------:R-:W3:Y:S01]  /*5fa0*/  LDC.64 R52, c[0x0][0x8a8] ;  /* 0x00022a00ff347b82 */ /* 0x000ee20000000a00 */
[----:B------:R-:W-:Y:S01]  /*5fb0*/  LOP3.LUT R66, R66, R5, RZ, 0xfc, !PT ;  /* 0x0000000542427212 */ /* 0x000fe200078efcff */
[----:B------:R-:W-:Y:S01]  /*5fc0*/  IMAD.MOV.U32 R64, RZ, RZ, RZ ;  /* 0x000000ffff407224 */ /* 0x000fe200078e00ff */
[----:B------:R-:W-:Y:S01]  /*5fd0*/  LOP3.LUT R0, R0, 0x200000, RZ, 0xc0, !PT ;  /* 0x0020000000007812 */ /* 0x000fe200078ec0ff */
[----:B------:R-:W-:Y:S01]  /*5fe0*/  IMAD.MOV.U32 R63, RZ, RZ, RZ ;  /* 0x000000ffff3f7224 */ /* 0x000fe200078e00ff */
[----:B------:R-:W-:Y:S01]  /*5ff0*/  IADD3 R65, PT, PT, -R61, 0x2, RZ ;  /* 0x000000023d417810 */ /* 0x000fe20007ffe1ff */
[----:B------:R-:W-:Y:S01]  /*6000*/  IMAD.MOV R62, RZ, RZ, -R62 ;  /* 0x000000ffff3e7224 */ /* 0x000fe200078e0a3e */
[----:B-1----:R-:W-:Y:S01]  /*6010*/  ULEA UR46, UR4, UR46, 0x18 ;  /* 0x0000002e042e7291 */ /* 0x002fe2000f8ec0ff */
[----:B------:R-:W-:Y:S01]  /*6020*/  LOP3.LUT R23, R0, 0x400000, R23, 0xf8, !PT ;  /* 0x0040000000177812 */ /* 0x000fe200078ef817 */
[----:B------:R-:W1:Y:S01]  /*6030*/  LDCU.64 UR4, c[0x0][0xa90] ;  /* 0x00015200ff0477ac */ /* 0x000e620008000a00 */
[----:B------:R-:W-:-:S02]  /*6040*/  IMAD.MOV R61, RZ, RZ, -R61 ;  /* 0x000000ffff3d7224 */ /* 0x000fc400078e0a3d */
[----:B------:R-:W-:Y:S01]  /*6050*/  IMAD.SHL.U32 R65, R65, 0x10, RZ ;  /* 0x0000001041417824 */ /* 0x000fe200078e00ff */
[----:B------:R-:W4:Y:S03]  /*6060*/  LDCU UR59, c[0x0][0x370] ;  /* 0x00006e00ff3b77ac */ /* 0x000f260008000800 */
[----:B------:R-:W4:Y:S01]  /*6070*/  LDS R2, [UR46+0x190] ;  /* 0x0001902eff027984 */ /* 0x000f220008000800 */
[----:B------:R-:W2:Y:S01]  /*6080*/  LDCU UR42, c[0x0][0xb0c] ;  /* 0x00016180ff2a77ac */ /* 0x000ea20008000800 */
[----:B------:R-:W2:Y:S01]  /*6090*/  LDCU UR38, c[0x0][0xb30] ;  /* 0x00016600ff2677ac */ /* 0x000ea20008000800 */
[----:B------:R-:W2:Y:S01]  /*60a0*/  LDCU.64 UR56, c[0x0][0x888] ;  /* 0x00011100ff3877ac */ /* 0x000ea20008000a00 */
[----:B-1----:R-:W-:Y:S01]  /*60b0*/  IMAD.U32 R69, RZ, RZ, UR4 ;  /* 0x00000004ff457e24 */ /* 0x002fe2000f8e00ff */
[----:B------:R-:W-:Y:S01]  /*60c0*/  MOV R68, UR5 ;  /* 0x0000000500447c02 */ /* 0x000fe20008000f00 */
[----:B------:R-:W-:Y:S01]  /*60d0*/  UIADD3 UR4, UPT, UPT, UR46, 0x200, URZ ;  /* 0x000002002e047890 */ /* 0x000fe2000fffe0ff */
[----:B------:R-:W1:Y:S05]  /*60e0*/  LDCU.64 UR40, c[0x0][0xb28] ;  /* 0x00016500ff2877ac */ /* 0x000e6a0008000a00 */
[----:B------:R-:W-:Y:S01]  /*60f0*/  MOV R0, UR4 ;  /* 0x0000000400007c02 */ /* 0x000fe20008000f00 */
[----:B------:R-:W1:Y:S01]  /*6100*/  LDCU.64 UR62, c[0x0][0x890] ;  /* 0x00011200ff3e77ac */ /* 0x000e620008000a00 */
[----:B------:R-:W-:Y:S01]  /*6110*/  LEA R66, R66, UR4, 0x2 ;  /* 0x0000000442427c11 */ /* 0x000fe2000f8e10ff */
[----:B------:R-:W1:Y:S01]  /*6120*/  LDCU.128 UR52, c[0x0][0xb10] ;  /* 0x00016200ff3477ac */ /* 0x000e620008000c00 */
[----:B------:R-:W1:Y:S01]  /*6130*/  LDCU UR58, c[0x0][0x374] ;  /* 0x00006e80ff3a77ac */ /* 0x000e620008000800 */
[----:B------:R-:W-:Y:S01]  /*6140*/  UMOV UR51, 0x1 ;  /* 0x0000000100337882 */ /* 0x000fe20000000000 */
[----:B------:R-:W-:Y:S01]  /*6150*/  UMOV UR48, URZ ;  /* 0x000000ff00307c82 */ /* 0x000fe20008000000 */
[----:B------:R-:W-:Y:S01]  /*6160*/  UMOV UR50, URZ ;  /* 0x000000ff00327c82 */ /* 0x000fe20008000000 */
[----:B------:R-:W-:Y:S01]  /*6170*/  UMOV UR49, URZ ;  /* 0x000000ff00317c82 */ /* 0x000fe20008000000 */
[C---:B----4-:R-:W-:Y:S01]  /*6180*/  VIADD R3, R2.reuse, 0x20 ;  /* 0x0000002002037836 */ /* 0x050fe20000000000 */
[----:B------:R-:W-:-:S04]  /*6190*/  LOP3.LUT R2, R2, 0xffff, RZ, 0xc0, !PT ;  /* 0x0000ffff02027812 */ /* 0x000fc800078ec0ff */
[----:B------:R-:W-:-:S05]  /*61a0*/  LOP3.LUT R3, R3, 0xffff, RZ, 0xc0, !PT ;  /* 0x0000ffff03037812 */ /* 0x000fca00078ec0ff */
[----:B-123--:R4:W-:Y:S02]  /*61b0*/  STL.64 [R1], R2 ;  /* 0x0000000201007387 */ /* 0x00e9e40000100a00 */
.L_x_134:
[----:B----4-:R-:W-:Y:S04]  /*61c0*/  SHF.L.U32 R3, R63, 0x1f, RZ ;  /* 0x0000001f3f037819 */ /* 0x010fe800000006ff */
[----:B-1----:R-:W1:Y:S02]  /*61d0*/  SYNCS.PHASECHK.TRANS64.TRYWAIT P0, [UR46+0x140], R3 ;  /* 0x00014003ff0075a7 */ /* 0x002e64000800112e */
[----:B-12---:R-:W-:Y:S05]  /*61e0*/  @!P0 BRA `(.L_x_104) ;  /* 0x0000003400008947 */ /* 0x006fea0003800000 */
.L_x_200:
[----:B------:R-:W-:Y:S01]  /*61f0*/  LEA R2, R22, UR43, 0x2 ;  /* 0x0000002b16027c11 */ /* 0x000fe2000f8e10ff */
        /* <DEDUP_REMOVED lines=9> */
[----:B------:R-:W-:Y:S09]  /*6290*/  UPRMT UR4, URZ, 0x654, UR4 ;  /* 0x00000654ff047896 */ /* 0x000ff20008000004 */
[----:B---3--:R-:W-:Y:S01]  /*62a0*/  SYNCS.ARRIVE.TRANS64.RED.A1T0 RZ, [UR4], RZ ;  /* 0x000000ffffff79a7 */ /* 0x008fe20008100404 */
[----:B------:R-:W5:Y:S01]  /*62b0*/  LDL R2, [R2] ;  /* 0x0000000002027983 */ /* 0x000f620000100800 */
[----:B--2---:R-:W-:Y:S11]  /*62c0*/  LOP3.LUT P0, RZ, R6, 0x1, RZ, 0xc0, !PT ;  /* 0x0000000106ff7812 */ /* 0x004ff6000780c0ff */
[----:B------:R-:W-:Y:S02]  /*62d0*/  @!UPT UIADD3 URZ, UPT, UPT, URZ, URZ, URZ ;  /* 0x000000fffffff290 */ /* 0x000fe4000fffe0ff */
[----:B------:R-:W-:Y:S01]  /*62e0*/  VOTEU.ANY UP1, P0 ;  /* 0x0000000000ff7886 */ /* 0x000fe20000020100 */
[----:B------:R-:W-:Y:S01]  /*62f0*/  PLOP3.LUT P0, PT, PT, PT, UP1, 0x80, 0x8 ;  /* 0x000000000008781c */ /* 0x000fe20003f0f018 */
[----:B------:R-:W-:Y:S11]  /*6300*/  UP2UR UR60, UPR, URZ, 0x2 ;  /* 0x00000002ff3c7883 */ /* 0x000ff60008000000 */
[----:B------:R-:W-:Y:S01]  /*6310*/  @!UPT UIADD3 URZ, UPT, UPT, URZ, URZ, URZ ;  /* 0x000000fffffff290 */ /* 0x000fe2000fffe0ff */
[----:B-1----:R-:W-:Y:S02]  /*6320*/  @P0 MOV R3, R4 ;  /* 0x0000000400030202 */ /* 0x002fe40000000f00 */
[----:B------:R-:W-:Y:S02]  /*6330*/  @P0 LOP3.LUT R0, R5, 0xffff, RZ, 0xc0, !PT ;  /* 0x0000ffff05000812 */ /* 0x000fe400078ec0ff */
[----:B------:R-:W-:Y:S02]  /*6340*/  @P0 R2UR UR5, R3 ;  /* 0x00000000030502ca */ /* 0x000fe400000e0000 */
[----:B------:R-:W-:Y:S11]  /*6350*/  @P0 R2UR UR4, R0 ;  /* 0x00000000000402ca */ /* 0x000ff600000e0000 */
[----:B------:R-:W-:Y:S02]  /*6360*/  @UP1 UMOV UR37, UR5 ;  /* 0x0000000500251c82 */ /* 0x000fe40008000000 */
[----:B------:R-:W-:Y:S01]  /*6370*/  @UP1 UMOV UR36, UR4 ;  /* 0x0000000400241c82 */ /* 0x000fe20008000000 */
[----:B------:R-:W-:Y:S05]  /*6380*/  BRA.U !UP0, `(.L_x_105) ;  /* 0x0000000108cc7547 */ /* 0x000fea000b800000 */
[----:B------:R-:W1:Y:S01]  /*6390*/  LDCU UR9, c[0x0][0xb20] ;  /* 0x00016400ff0977ac */ /* 0x000e620008000800 */
[----:B------:R-:W-:Y:S02]  /*63a0*/  UIMAD.WIDE.U32 UR4, UR58, UR55, URZ ;  /* 0x000000373a0472a5 */ /* 0x000fe4000f8e00ff */
[----:B------:R-:W-:Y:S02]  /*63b0*/  UIMAD.WIDE.U32 UR6, UR59, UR52, URZ ;  /* 0x000000343b0672a5 */ /* 0x000fe4000f8e00ff */
[----:B------:R-:W-:Y:S02]  /*63c0*/  UIMAD.WIDE.U32 UR10, UR36, UR55, URZ ;  /* 0x00000037240a72a5 */ /* 0x000fe4000f8e00ff */
[----:B------:R-:W-:Y:S02]  /*63d0*/  UISETP.NE.AND UP0, UPT, UR54, 0x1, UPT ;  /* 0x000000013600788c */ /* 0x000fe4000bf05270 */
[----:B------:R-:W-:Y:S02]  /*63e0*/  UISETP.NE.AND UP1, UPT, UR42, 0x1, UPT ;  /* 0x000000012a00788c */ /* 0x000fe4000bf25270 */
[----:B------:R-:W-:Y:S02]  /*63f0*/  UISETP.NE.AND UP2, UPT, UR39, 0x1, UPT ;  /* 0x000000012700788c */ /* 0x000fe4000bf45270 */
[----:B------:R-:W-:Y:S01]  /*6400*/  UIMAD.WIDE.U32 UR12, UR37, UR52, URZ ;  /* 0x00000034250c72a5 */ /* 0x000fe2000f8e00ff */
[----:B------:R-:W-:Y:S01]  /*6410*/  UMOV UR4, UR5 ;  /* 0x0000000500047c82 */ /* 0x000fe20008000000 */
[----:B------:R-:W-:Y:S01]  /*6420*/  UMOV UR6, UR11 ;  /* 0x0000000b00067c82 */ /* 0x000fe20008000000 */
[----:B-1----:R-:W-:Y:S03]  /*6430*/  USHF.R.U32.HI UR8, URZ, UR9, UR4 ;  /* 0x00000009ff087299 */ /* 0x002fe60008011604 */
[----:B------:R-:W-:Y:S02]  /*6440*/  UMOV UR4, UR7 ;  /* 0x0000000700047c82 */ /* 0x000fe40008000000 */
[----:B------:R-:W-:Y:S02]  /*6450*/  USHF.R.U32.HI UR5, URZ, UR53, UR4 ;  /* 0x00000035ff057299 */ /* 0x000fe40008011604 */
[----:B------:R-:W-:Y:S02]  /*6460*/  USEL UR4, UR58, UR8, !UP0 ;  /* 0x000000083a047287 */ /* 0x000fe4000c000000 */
[----:B------:R-:W-:Y:S02]  /*6470*/  USHF.R.U32.HI UR8, URZ, UR9, UR6 ;  /* 0x00000009ff087299 */ /* 0x000fe40008011606 */
[----:B------:R-:W-:Y:S02]  /*6480*/  UIMAD.WIDE.U32 UR6, UR4, UR40, URZ ;  /* 0x00000028040672a5 */ /* 0x000fe4000f8e00ff */
[----:B------:R-:W-:Y:S02]  /*6490*/  USEL UR9, UR59, UR5, !UP1 ;  /* 0x000000053b097287 */ /* 0x000fe4000c800000 */
[----:B------:R-:W-:Y:S02]  /*64a0*/  USEL UR8, UR36, UR8, !UP0 ;  /* 0x0000000824087287 */ /* 0x000fe4000c000000 */
[----:B------:R-:W-:Y:S01]  /*64b0*/  UIMAD.WIDE.U32 UR10, UR9, UR40, URZ ;  /* 0x00000028090a72a5 */ /* 0x000fe2000f8e00ff */
[----:B------:R-:W-:Y:S01]  /*64c0*/  UMOV UR6, UR7 ;  /* 0x0000000700067c82 */ /* 0x000fe20008000000 */
[----:B------:R-:W-:Y:S01]  /*64d0*/  UMOV UR5, UR13 ;  /* 0x0000000d00057c82 */ /* 0x000fe20008000000 */
[----:B------:R-:W-:Y:S02]  /*64e0*/  @UP2 USHF.R.U32.HI UR4, URZ, UR41, UR6 ;  /* 0x00000029ff042299 */ /* 0x000fe40008011606 */
[----:B------:R-:W-:Y:S02]  /*64f0*/  USHF.R.U32.HI UR5, URZ, UR53, UR5 ;  /* 0x00000035ff057299 */ /* 0x000fe40008011605 */
[----:B------:R-:W-:Y:S02]  /*6500*/  UIMAD UR4, UR39, UR4, URZ ;  /* 0x00000004270472a4 */ /* 0x000fe4000f8e02ff */
[----:B------:R-:W-:Y:S02]  /*6510*/  USEL UR5, UR37, UR5, !UP1 ;  /* 0x0000000525057287 */ /* 0x000fe4000c800000 */
[----:B------:R-:W-:Y:S01]  /*6520*/  UISETP.GE.AND UP0, UPT, UR8, UR4, UPT ;  /* 0x000000040800728c */ /* 0x000fe2000bf06270 */
[----:B------:R-:W-:Y:S01]  /*6530*/  UMOV UR6, UR11 ;  /* 0x0000000b00067c82 */ /* 0x000fe20008000000 */
[----:B------:R-:W-:Y:S02]  /*6540*/  UIMAD.WIDE.U32 UR10, UR8, UR40, URZ ;  /* 0x00000028080a72a5 */ /* 0x000fe4000f8e00ff */
[----:B------:R-:W-:Y:S04]  /*6550*/  @UP2 USHF.R.U32.HI UR9, URZ, UR41, UR6 ;  /* 0x00000029ff092299 */ /* 0x000fe80008011606 */
[----:B------:R-:W-:Y:S01]  /*6560*/  UIMAD UR6, UR39, UR9, URZ ;  /* 0x00000009270672a4 */ /* 0x000fe2000f8e02ff */
[----:B------:R-:W-:Y:S03]  /*6570*/  UMOV UR4, UR11 ;  /* 0x0000000b00047c82 */ /* 0x000fe60008000000 */
[----:B------:R-:W-:Y:S02]  /*6580*/  UISETP.GE.OR UP0, UPT, UR5, UR6, UP0 ;  /* 0x000000060500728c */ /* 0x000fe40008706670 */
[----:B------:R-:W-:Y:S02]  /*6590*/  USHF.R.U32.HI UR4, URZ, UR41, UR4 ;  /* 0x00000029ff047299 */ /* 0x000fe40008011604 */
[----:B------:R-:W-:Y:S02]  /*65a0*/  UIMAD.WIDE.U32 UR6, UR5, UR40, URZ ;  /* 0x00000028050672a5 */ /* 0x000fe4000f8e00ff */
[----:B------:R-:W-:Y:S02]  /*65b0*/  USEL UR11, UR8, UR4, !UP2 ;  /* 0x00000004080b7287 */ /* 0x000fe4000d000000 */
[----:B------:R-:W-:Y:S02]  /*65c0*/  UIADD3 UR6, UPT, UPT, -UR5, URZ, URZ ;  /* 0x000000ff05067290 */ /* 0x000fe4000fffe1ff */
[----:B------:R-:W-:Y:S02]  /*65d0*/  UIADD3 UR10, UPT, UPT, -UR11, URZ, URZ ;  /* 0x000000ff0b0a7290 */ /* 0x000fe4000fffe1ff */
[----:B------:R-:W-:Y:S02]  /*65e0*/  UIMAD UR6, UR42, UR6, UR37 ;  /* 0x000000062a0672a4 */ /* 0x000fe4000f8e0225 */
[----:B------:R-:W-:Y:S01]  /*65f0*/  UIMAD UR10, UR39, UR10, UR8 ;  /* 0x0000000a270a72a4 */ /* 0x000fe2000f8e0208 */
[----:B------:R-:W-:Y:S01]  /*6600*/  @!UP0 UMOV UR4, UR7 ;  /* 0x0000000700048c82 */ /* 0x000fe20008000000 */
[----:B------:R-:W-:Y:S02]  /*6610*/  UIADD3 UR7, UPT, UPT, -UR8, URZ, URZ ;  /* 0x000000ff08077290 */ /* 0x000fe4000fffe1ff */
[----:B------:R-:W-:Y:S04]  /*6620*/  @!UP0 USHF.R.U32.HI UR4, URZ, UR41, UR4 ;  /* 0x00000029ff048299 */ /* 0x000fe80008011604 */
[----:B------:R-:W-:Y:S04]  /*6630*/  @!UP0 USEL UR4, UR5, UR4, !UP2 ;  /* 0x0000000405048287 */ /* 0x000fe8000d000000 */
[----:B------:R-:W-:Y:S02]  /*6640*/  @!UP0 UIMAD UR9, UR9, UR10, UR4 ;  /* 0x0000000a090982a4 */ /* 0x000fe4000f8e0204 */
[----:B------:R-:W-:Y:S02]  /*6650*/  @!UP0 UIADD3 UR10, UPT, UPT, UR11, -UR4, URZ ;  /* 0x800000040b0a8290 */ /* 0x000fe4000fffe0ff */
[----:B------:R-:W-:Y:S02]  /*6660*/  UIMAD UR4, UR54, UR7, UR36 ;  /* 0x00000007360472a4 */ /* 0x000fe4000f8e0224 */
[----:B------:R-:W-:Y:S03]  /*6670*/  @!UP0 UIMAD UR8, UR10, UR39, UR5 ;  /* 0x000000270a0882a4 */ /* 0x000fe6000f8e0205 */
[----:B------:R-:W-:Y:S02]  /*6680*/  @!UP0 UMOV UR5, UR9 ;  /* 0x0000000900058c82 */ /* 0x000fe40008000000 */
[----:B------:R-:W-:Y:S02]  /*6690*/  UIMAD UR37, UR5, UR42, UR6 ;  /* 0x0000002a052572a4 */ /* 0x000fe4000f8e0206 */
[----:B------:R-:W-:Y:S11]  /*66a0*/  UIMAD UR36, UR8, UR54, UR4 ;  /* 0x00000036082472a4 */ /* 0x000ff6000f8e0204 */
[----:B------:R-:W-:Y:S01]  /*66b0*/  @!UPT UIADD3 URZ, UPT, UPT, URZ, URZ, URZ ;  /* 0x000000fffffff290 */ /* 0x000fe2000fffe0ff */
.L_x_105:
[----:B------:R-:W-:Y:S01]  /*66c0*/  UISETP.NE.AND UP0, UPT, UR38, 0x1, UPT ;  /* 0x000000012600788c */ /* 0x000fe2000bf05270 */
[----:B------:R-:W-:Y:S01]  /*66d0*/  @P0 SHF.R.U32.HI R4, RZ, 0x10, R5 ;  /* 0x00000010ff040819 */ /* 0x000fe20000011605 */
[----:B------:R-:W-:Y:S02]  /*66e0*/  UIADD3 UR11, UPT, UPT, UR46, 0x200, URZ ;  /* 0x000002002e0b7890 */ /* 0x000fe4000fffe0ff */
[----:B------:R-:W-:Y:S01]  /*66f0*/  USHF.L.U32 UR47, UR20, 0x6, URZ ;  /* 0x00000006142f7899 */ /* 0x000fe200080006ff */
[----:B------:R-:W-:Y:S06]  /*6700*/  @P0 R2UR UR61, R4 ;  /* 0x00000000043d02ca */ /* 0x000fec00000e0000 */
[----:B------:R-:W1:Y:S01]  /*6710*/  @!UP0 LDCU.128 UR12, c[0x0][0xb10] ;  /* 0x00016200ff0c87ac */ /* 0x000e620008000c00 */
[----:B------:R-:W2:Y:S01]  /*6720*/  @!UP0 LDCU UR5, c[0x0][0xb0c] ;  /* 0x00016180ff0587ac */ /* 0x000ea20008000800 */
[----:B------:R-:W3:Y:S01]  /*6730*/  @!UP0 LDCU UR10, c[0x0][0xb20] ;  /* 0x00016400ff0a87ac */ /* 0x000ee20008000800 */
[----:B-1----:R-:W-:Y:S02]  /*6740*/  UIMAD.WIDE.U32 UR8, UR37, UR12, URZ ;  /* 0x0000000c250872a5 */ /* 0x002fe4000f8e00ff */
[----:B------:R-:W-:Y:S02]  /*6750*/  UIMAD.WIDE.U32 UR6, UR36, UR15, URZ ;  /* 0x0000000f240672a5 */ /* 0x000fe4000f8e00ff */
[----:B------:R-:W-:Y:S03]  /*6760*/  @!UP0 UISETP.NE.AND UP1, UPT, UR14, 0x1, UPT ;  /* 0x000000010e00888c */ /* 0x000fe6000bf25270 */
[----:B------:R-:W-:Y:S01]  /*6770*/  @!UP0 UMOV UR4, UR9 ;  /* 0x0000000900048c82 */ /* 0x000fe20008000000 */
[----:B--2---:R-:W-:Y:S02]  /*6780*/  @!UP0 UISETP.NE.AND UP2, UPT, UR5, 0x1, UPT ;  /* 0x000000010500888c */ /* 0x004fe4000bf45270 */
[----:B------:R-:W-:Y:S01]  /*6790*/  @!UP0 USHF.R.U32.HI UR4, URZ, UR13, UR4 ;  /* 0x0000000dff048299 */ /* 0x000fe20008011604 */
[----:B------:R-:W-:Y:S02]  /*67a0*/  @!UP0 UMOV UR6, UR7 ;  /* 0x0000000700068c82 */ /* 0x000fe40008000000 */
[----:B---3--:R-:W-:Y:S02]  /*67b0*/  @!UP0 USHF.R.U32.HI UR6, URZ, UR10, UR6 ;  /* 0x0000000aff068299 */ /* 0x008fe40008011606 */
[----:B------:R-:W-:Y:S02]  /*67c0*/  @!UP0 USEL UR7, UR37, UR4, !UP2 ;  /* 0x0000000425078287 */ /* 0x000fe4000d000000 */
[----:B------:R-:W-:Y:S04]  /*67d0*/  @!UP0 USEL UR6, UR36, UR6, !UP1 ;  /* 0x0000000624068287 */ /* 0x000fe8000c800000 */
[----:B------:R-:W-:Y:S02]  /*67e0*/  @!UP0 UIADD3 UR4, UPT, UPT, -UR7, UR6, URZ ;  /* 0x0000000607048290 */ /* 0x000fe4000fffe1ff */
[----:B------:R-:W-:Y:S02]  /*67f0*/  @!UP0 UIADD3 UR6, UPT, UPT, UR7, -UR6, URZ ;  /* 0x8000000607068290 */ /* 0x000fe4000fffe0ff */
[----:B------:R-:W-:Y:S02]  /*6800*/  @!UP0 UIMAD UR37, UR4, UR5, UR37 ;  /* 0x00000005042582a4 */ /* 0x000fe4000f8e0225 */
[----:B------:R-:W-:Y:S02]  /*6810*/  @!UP0 UIMAD UR36, UR6, UR14, UR36 ;  /* 0x0000000e062482a4 */ /* 0x000fe4000f8e0224 */
[----:B------:R-:W-:Y:S09]  /*6820*/  ULOP3.LUT UP0, URZ, UR11, 0x1b0, URZ, 0xc0, !UPT ;  /* 0x000001b00bff7892 */ /* 0x000ff2000f80c0ff */
[----:B------:R-:W-:Y:S05]  /*6830*/  BRA.U !UP0, `(.L_x_106) ;  /* 0x00000001087c7547 */ /* 0x000fea000b800000 */
[----:B------:R-:W1:Y:S01]  /*6840*/  LDCU.64 UR8, c[0x4][0x80] ;  /* 0x01001000ff0877ac */ /* 0x000e620008000a00 */
[----:B------:R-:W-:Y:S01]  /*6850*/  MOV R16, 0x0 ;  /* 0x0000000000107802 */ /* 0x000fe20000000f00 */
[----:B------:R-:W-:Y:S02]  /*6860*/  HFMA2 R12, -RZ, RZ, 0, 5.9604644775390625e-08 ;  /* 0x00000001ff0c7431 */ /* 0x000fe400000001ff */
[----:B------:R-:W-:Y:S01]  /*6870*/  IMAD.MOV.U32 R8, RZ, RZ, 0x70 ;  /* 0x00000070ff087424 */ /* 0x000fe200078e00ff */
[----:B------:R2:W3:Y:S01]  /*6880*/  LDC.64 R14, c[0x4][R16] ;  /* 0x01000000100e7b82 */ /* 0x0004e20000000a00 */
[----:B------:R-:W4:Y:S01]  /*6890*/  LDCU.64 UR6, c[0x4][0x88] ;  /* 0x01001100ff0677ac */ /* 0x000f220008000a00 */
[----:B------:R-:W-:Y:S01]  /*68a0*/  IMAD.MOV.U32 R13, RZ, RZ, RZ ;  /* 0x000000ffff0d7224 */ /* 0x000fe200078e00ff */
[----:B------:R-:W2:Y:S01]  /*68b0*/  LDCU.64 UR4, c[0x4][0x8] ;  /* 0x01000100ff0477ac */ /* 0x000ea20008000a00 */
[----:B-1----:R-:W-:Y:S01]  /*68c0*/  MOV R5, UR9 ;  /* 0x0000000900057c02 */ /* 0x002fe20008000f00 */
[----:B------:R-:W-:Y:S01]  /*68d0*/  IMAD.U32 R4, RZ, RZ, UR8 ;  /* 0x00000008ff047e24 */ /* 0x000fe2000f8e00ff */
[----:B----4-:R-:W-:Y:S01]  /*68e0*/  MOV R7, UR7 ;  /* 0x0000000700077c02 */ /* 0x010fe20008000f00 */
[----:B------:R-:W-:Y:S01]  /*68f0*/  IMAD.U32 R6, RZ, RZ, UR6 ;  /* 0x00000006ff067e24 */ /* 0x000fe2000f8e00ff */
[----:B--2---:R-:W-:Y:S01]  /*6900*/  MOV R11, UR5 ;  /* 0x00000005000b7c02 */ /* 0x004fe20008000f00 */
[----:B------:R-:W-:Y:S02]  /*6910*/  IMAD.U32 R10, RZ, RZ, UR4 ;  /* 0x00000004ff0a7e24 */ /* 0x000fe4000f8e00ff */
[----:B------:R-:W-:Y:S07]  /*6920*/  LEPC R20, `(.L_x_107) ;  /* 0x000000001014794e */ /* 0x000fee0000000000 */
[----:B---3-5:R-:W-:Y:S05]  /*6930*/  CALL.ABS.NOINC R14 ;  /* 0x000000000e007343 */ /* 0x028fea0003c00000 */
.L_x_107:
[----:B------:R-:W1:Y:S01]  /*6940*/  LDCU.64 UR8, c[0x4][0x80] ;  /* 0x01001000ff0877ac */ /* 0x000e620008000a00 */
[----:B------:R-:W2:Y:S01]  /*6950*/  LDC.64 R16, c[0x4][R16] ;  /* 0x0100000010107b82 */ /* 0x000ea20000000a00 */
[----:B------:R-:W-:Y:S02]  /*6960*/  HFMA2 R12, -RZ, RZ, 0, 5.9604644775390625e-08 ;  /* 0x00000001ff0c7431 */ /* 0x000fe400000001ff */
[----:B------:R-:W-:Y:S02]  /*6970*/  IMAD.MOV.U32 R8, RZ, RZ, 0x70 ;  /* 0x00000070ff087424 */ /* 0x000fe400078e00ff */
[----:B------:R-:W-:Y:S01]  /*6980*/  IMAD.MOV.U32 R13, RZ, RZ, RZ ;  /* 0x000000ffff0d7224 */ /* 0x000fe200078e00ff */
[----:B------:R-:W3:Y:S01]  /*6990*/  LDCU.64 UR6, c[0x4][0x88] ;  /* 0x01001100ff0677ac */ /* 0x000ee20008000a00 */
[----:B------:R-:W4:Y:S01]  /*69a0*/  LDCU.64 UR4, c[0x4][0x8] ;  /* 0x01000100ff0477ac */ /* 0x000f220008000a00 */
[----:B-1----:R-:W-:Y:S02]  /*69b0*/  MOV R4, UR8 ;  /* 0x0000000800047c02 */ /* 0x002fe40008000f00 */
[----:B------:R-:W-:Y:S02]  /*69c0*/  MOV R5, UR9 ;  /* 0x0000000900057c02 */ /* 0x000fe40008000f00 */
[----:B---3--:R-:W-:Y:S01]  /*69d0*/  MOV R7, UR7 ;  /* 0x0000000700077c02 */ /* 0x008fe20008000f00 */
[----:B------:R-:W-:Y:S01]  /*69e0*/  IMAD.U32 R6, RZ, RZ, UR6 ;  /* 0x00000006ff067e24 */ /* 0x000fe2000f8e00ff */
[----:B----4-:R-:W-:Y:S01]  /*69f0*/  MOV R11, UR5 ;  /* 0x00000005000b7c02 */ /* 0x010fe20008000f00 */
[----:B------:R-:W-:Y:S02]  /*6a00*/  IMAD.U32 R10, RZ, RZ, UR4 ;  /* 0x00000004ff0a7e24 */ /* 0x000fe4000f8e00ff */
[----:B------:R-:W-:Y:S07]  /*6a10*/  LEPC R20, `(.L_x_106) ;  /* 0x000000001014794e */ /* 0x000fee0000000000 */
[----:B--2---:R-:W-:Y:S05]  /*6a20*/  CALL.ABS.NOINC R16 ;  /* 0x0000000010007343 */ /* 0x004fea0003c00000 */
.L_x_106:
[----:B------:R-:W-:Y:S01]  /*6a30*/  R2UR UR4, R60 ;  /* 0x000000003c0472ca */ /* 0x000fe200000e0000 */
[----:B------:R-:W-:Y:S01]  /*6a40*/  UISETP.NE.U32.AND UP0, UPT, UR62, URZ, UPT ;  /* 0x000000ff3e00728c */ /* 0x000fe2000bf05070 */
[----:B------:R-:W-:Y:S02]  /*6a50*/  ISETP.NE.U32.AND P4, PT, R54, RZ, PT ;  /* 0x000000ff3600720c */ /* 0x000fe40003f85070 */
[----:B------:R-:W-:Y:S01]  /*6a60*/  ISETP.NE.U32.AND P2, PT, RZ, UR56, PT ;  /* 0x00000038ff007c0c */ /* 0x000fe2000bf45070 */
[----:B------:R-:W-:Y:S01]  /*6a70*/  UISETP.NE.AND.EX UP1, UPT, UR63, URZ, UPT, UP0 ;  /* 0x000000ff3f00728c */ /* 0x000fe2000bf25300 */
[----:B------:R-:W-:Y:S01]  /*6a80*/  ISETP.NE.AND.EX P4, PT, R55, RZ, PT, P4 ;  /* 0x000000ff3700720c */ /* 0x000fe20003f85340 */
[----:B------:R-:W-:Y:S01]  /*6a90*/  UPLOP3.LUT UP0, UPT, UPT, UPT, UPT, 0x40, 0x4 ;  /* 0x000000000004789c */ /* 0x000fe20003f0e870 */
[----:B------:R-:W-:Y:S05]  /*6aa0*/  ISETP.NE.AND.EX P2, PT, RZ, UR57, PT, P2 ;  /* 0x00000039ff007c0c */ /* 0x000fea000bf45320 */
[----:B------:R-:W-:Y:S06]  /*6ab0*/  UISETP.NE.AND UP2, UPT, UR4, URZ, UPT ;  /* 0x000000ff0400728c */ /* 0x000fec000bf45270 */
[----:B------:R-:W-:Y:S05]  /*6ac0*/  PLOP3.LUT P1, PT, PT, PT, UP2, 0x80, 0x8 ;  /* 0x000000000008781c */ /* 0x000fea0003f2f028 */
[----:B------:R-:W-:Y:S06]  /*6ad0*/  @UP2 UPLOP3.LUT UP0, UPT, UPT, UPT, UP1, 0x80, 0x8 ;  /* 0x000000000008289c */ /* 0x000fec0003f0f010 */
[----:B------:R-:W-:Y:S01]  /*6ae0*/  PLOP3.LUT P0, PT, PT, PT, UP0, 0x80, 0x8 ;  /* 0x000000000008781c */ /* 0x000fe20003f0f008 */
[----:B------:R-:W-:Y:S01]  /*6af0*/  @!UPT UIADD3 URZ, UPT, UPT, URZ, URZ, URZ ;  /* 0x000000fffffff290 */ /* 0x000fe2000fffe0ff */
[----:B------:R-:W-:Y:S11]  /*6b00*/  BRA.U !UP1, `(.L_x_108) ;  /* 0x00000001093c7547 */ /* 0x000ff6000b800000 */
[----:B------:R-:W-:Y:S01]  /*6b10*/  UISETP.NE.U32.AND UP0, UPT, UR56, URZ, UPT ;  /* 0x000000ff3800728c */ /* 0x000fe2000bf05070 */
[----:B------:R-:W-:Y:S01]  /*6b20*/  HFMA2 R0, -RZ, RZ, 0, 5.9604644775390625e-08 ;  /* 0x00000001ff007431 */ /* 0x000fe200000001ff */
[----:B------:R-:W1:Y:S01]  /*6b30*/  LDCU.64 UR8, c[0x0][0x358] ;  /* 0x00006b00ff0877ac */ /* 0x000e620008000a00 */
[----:B------:R-:W-:Y:S01]  /*6b40*/  IMAD.MOV.U32 R56, RZ, RZ, 0x1 ;  /* 0x00000001ff387424 */ /* 0x000fe200078e00ff */
[----:B------:R-:W-:Y:S06]  /*6b50*/  UISETP.NE.AND.EX UP0, UPT, UR57, URZ, UPT, UP0 ;  /* 0x000000ff3900728c */ /* 0x000fec000bf05300 */
[----:B------:R-:W-:Y:S05]  /*6b60*/  PLOP3.LUT P3, PT, PT, PT, UP0, 0x80, 0x8 ;  /* 0x000000000008781c */ /* 0x000fea0003f6f008 */
[----:B------:R-:W2:Y:S01]  /*6b70*/  @UP0 LDCU.64 UR4, c[0x0][0x888] ;  /* 0x00011100ff0407ac */ /* 0x000ea20008000a00 */
[----:B------:R-:W-:Y:S07]  /*6b80*/  @UP0 UIMAD UR6, UR45, UR62, URZ ;  /* 0x0000003e2d0602a4 */ /* 0x000fee000f8e02ff */
[----:B------:R-:W-:Y:S01]  /*6b90*/  @!P3 PRMT R56, R0, 0x7610, R56 ;  /* 0x000076100038b816 */ /* 0x000fe20000000038 */
[----:B--2---:R-:W-:Y:S06]  /*6ba0*/  @UP0 UIMAD.WIDE UR4, UR6, 0x4, UR4 ;  /* 0x00000004060408a5 */ /* 0x004fec000f8e0204 */
[----:B------:R-:W-:Y:S01]  /*6bb0*/  IMAD.U32 R4, RZ, RZ, UR4 ;  /* 0x00000004ff047e24 */ /* 0x000fe2000f8e00ff */
[----:B------:R-:W-:Y:S04]  /*6bc0*/  MOV R5, UR5 ;  /* 0x0000000500057c02 */ /* 0x000fe80008000f00 */
[----:B------:R-:W2:Y:S01]  /*6bd0*/  @!UP0 LDCU UR4, c[0x0][0x880] ;  /* 0x00011000ff0487ac */ /* 0x000ea20008000800 */
[----:B-1---5:R1:W5:Y:S02]  /*6be0*/  @P3 LDG.E R27, desc[UR8][R4.64] ;  /* 0x00000008041b3981 */ /* 0x022364000c1e1900 */
[----:B-12---:R-:W-:Y:S02]  /*6bf0*/  @!P3 IMAD.U32 R27, RZ, RZ, UR4 ;  /* 0x00000004ff1bbe24 */ /* 0x006fe4000f8e00ff */
.L_x_108:
[----:B------:R-:W-:Y:S05]  /*6c00*/  @!P4 BRA `(.L_x_109) ;  /* 0x000000000024c947 */ /* 0x000fea0003800000 */
[----:B------:R-:W-:Y:S01]  /*6c10*/  ISETP.NE.U32.AND P3, PT, R52, RZ, PT ;  /* 0x000000ff3400720c */ /* 0x000fe20003f65070 */
[----:B------:R-:W1:Y:S03]  /*6c20*/  LDCU.64 UR4, c[0x0][0x358] ;  /* 0x00006b00ff0477ac */ /* 0x000e660008000a00 */
[----:B------:R-:W-:Y:S11]  /*6c30*/  ISETP.NE.AND.EX P3, PT, R53, RZ, PT, P3 ;  /* 0x000000ff3500720c */ /* 0x000ff60003f65330 */
[----:B------:R-:W-:Y:S02]  /*6c40*/  @!UPT UIADD3 URZ, UPT, UPT, URZ, URZ, URZ ;  /* 0x000000fffffff290 */ /* 0x000fe4000fffe0ff */
[----:B------:R-:W2:Y:S01]  /*6c50*/  @P3 LDC.64 R4, c[0x0][0x8a8] ;  /* 0x00022a00ff043b82 */ /* 0x000ea20000000a00 */
[----:B------:R-:W-:Y:S04]  /*6c60*/  @P3 IMAD R0, R54, UR45, RZ ;  /* 0x0000002d36003c24 */ /* 0x000fe8000f8e02ff */
[----:B--2---:R-:W-:Y:S05]  /*6c70*/  @P3 IMAD.WIDE R4, R0, 0x4, R4 ;  /* 0x0000000400043825 */ /* 0x004fea00078e0204 */
[----:B-1---5:R1:W5:Y:S02]  /*6c80*/  @P3 LDG.E R24, desc[UR4][R4.64] ;  /* 0x0000000404183981 */ /* 0x022364000c1e1900 */
[----:B-1----:R-:W2:Y:S02]  /*6c90*/  @!P3 LDC R24, c[0x0][0x8a0] ;  /* 0x00022800ff18bb82 */ /* 0x002ea40000000800 */
.L_x_109:
[----:B-----5:R-:W-:Y:S01]  /*6ca0*/  FSETP.NEU.AND P4, PT, R27, RZ, PT ;  /* 0x000000ff1b00720b */ /* 0x020fe20003f8d000 */
[----:B------:R-:W1:Y:S01]  /*6cb0*/  LDCU.128 UR8, c[0x0][0xa80] ;  /* 0x00015000ff0877ac */ /* 0x000e620008000c00 */
[----:B------:R-:W-:Y:S01]  /*6cc0*/  SEL R6, RZ, 0xffffffff, P2 ;  /* 0xffffffffff067807 */ /* 0x000fe20001000000 */
[----:B------:R-:W-:Y:S01]  /*6cd0*/  IMAD.U32 R81, RZ, RZ, UR48 ;  /* 0x00000030ff517e24 */ /* 0x000fe2000f8e00ff */
[----:B------:R-:W-:Y:S01]  /*6ce0*/  @P1 LOP3.LUT P2, RZ, R56, 0xff, RZ, 0xc0, !PT ;  /* 0x000000ff38ff1812 */ /* 0x000fe2000784c0ff */
[----:B------:R-:W-:Y:S01]  /*6cf0*/  IMAD.SHL.U32 R77, R62, 0x10, RZ ;  /* 0x000000103e4d7824 */ /* 0x000fe200078e00ff */
[----:B------:R-:W-:Y:S01]  /*6d00*/  @P1 SEL R3, RZ, 0xffffffff, P4 ;  /* 0xffffffffff031807 */ /* 0x000fe20002000000 */
[----:B------:R-:W-:Y:S01]  /*6d10*/  IMAD.SHL.U32 R81, R81, 0x2000, RZ ;  /* 0x0000200051517824 */ /* 0x000fe200078e00ff */
[----:B------:R-:W-:Y:S01]  /*6d20*/  LEA R75, R22, UR46, 0x3 ;  /* 0x0000002e164b7c11 */ /* 0x000fe2000f8e18ff */
[----:B------:R-:W-:Y:S01]  /*6d30*/  ULOP3.LUT UR4, UR51, 0x1, URZ, 0x3c, !UPT ;  /* 0x0000000133047892 */ /* 0x000fe2000f8e3cff */
[----:B------:R-:W-:Y:S01]  /*6d40*/  @P0 SEL R3, R6, R3, !P2 ;  /* 0x0000000306030207 */ /* 0x000fe20005000000 */
[----:B------:R-:W-:Y:S01]  /*6d50*/  USHF.L.U32 UR12, UR44, 0x6, URZ ;  /* 0x000000062c0c7899 */ /* 0x000fe200080006ff */
[----:B------:R-:W-:Y:S01]  /*6d60*/  SHF.L.U32 R4, R64, 0x1f, RZ ;  /* 0x0000001f40047819 */ /* 0x000fe200000006ff */
[----:B------:R-:W-:Y:S01]  /*6d70*/  IMAD.IADD R79, R66, 0x1, R81 ;  /* 0x00000001424f7824 */ /* 0x000fe200078e0251 */
[----:B------:R-:W-:Y:S01]  /*6d80*/  @P1 LOP3.LUT R3, R3, 0x1, RZ, 0xc0, !PT ;  /* 0x0000000103031812 */ /* 0x000fe200078ec0ff */
[----:B------:R-:W-:Y:S01]  /*6d90*/  IMAD.U32 R32, RZ, RZ, UR4 ;  /* 0x00000004ff207e24 */ /* 0x000fe2000f8e00ff */
[----:B------:R-:W-:Y:S01]  /*6da0*/  R2UR UR6, R69 ;  /* 0x00000000450672ca */ /* 0x000fe200000e0000 */
[----:B------:R-:W-:Y:S01]  /*6db0*/  IMAD.U32 R72, RZ, RZ, UR12 ;  /* 0x0000000cff487e24 */ /* 0x000fe2000f8e00ff */
[----:B------:R-:W-:Y:S01]  /*6dc0*/  ISETP.NE.U32.OR P6, PT, R3, 0x1, !P1 ;  /* 0x000000010300780c */ /* 0x000fe20004fc5470 */
[----:B------:R-:W-:Y:S01]  /*6dd0*/  IMAD.U32 R3, RZ, RZ, UR48 ;  /* 0x00000030ff037e24 */ /* 0x000fe2000f8e00ff */
[----:B-1----:R-:W-:Y:S01]  /*6de0*/  UIMAD.WIDE.U32 UR4, UR12, UR9, URZ ;  /* 0x000000090c0472a5 */ /* 0x002fe2000f8e00ff */
[----:B------:R-:W-:Y:S01]  /*6df0*/  R2UR UR13, R68 ;  /* 0x00000000440d72ca */ /* 0x000fe200000e0000 */
[----:B------:R-:W-:Y:S01]  /*6e00*/  UISETP.NE.AND UP0, UPT, UR8, 0x1, UPT ;  /* 0x000000010800788c */ /* 0x000fe2000bf05270 */
[----:B------:R-:W-:Y:S01]  /*6e10*/  PLOP3.LUT P3, PT, PT, PT, UP1, 0x80, 0x8 ;  /* 0x000000000008781c */ /* 0x000fe20003f6f018 */
[----:B------:R-:W-:Y:S01]  /*6e20*/  IMAD.SHL.U32 R76, R61, 0x10, RZ ;  /* 0x000000103d4c7824 */ /* 0x000fe200078e00ff */
[----:B------:R-:W-:Y:S01]  /*6e30*/  LEA R0, R3, UR46, 0x3 ;  /* 0x0000002e03007c11 */ /* 0x000fe2000f8e18ff */
[----:B------:R-:W-:Y:S01]  /*6e40*/  IMAD.IADD R78, R79, 0x1, R77 ;  /* 0x000000014f4e7824 */ /* 0x000fe200078e024d */
[----:B------:R-:W-:Y:S01]  /*6e50*/  UMOV UR4, UR5 ;  /* 0x0000000500047c82 */ /* 0x000fe20008000000 */
[----:B------:R-:W-:Y:S01]  /*6e60*/  LOP3.LUT P5, R73, R56, 0xff, RZ, 0xc0, !PT ;  /* 0x000000ff38497812 */ /* 0x000fe200078ac0ff */
[----:B------:R-:W-:Y:S01]  /*6e70*/  USHF.R.U32.HI UR4, URZ, UR10, UR4 ;  /* 0x0000000aff047299 */ /* 0x000fe20008011604 */
[----:B------:R-:W-:Y:S01]  /*6e80*/  SEL R3, RZ, 0xffffffff, P4 ;  /* 0xffffffffff037807 */ /* 0x000fe20002000000 */
[----:B------:R-:W-:Y:S01]  /*6e90*/  BSSY B1, `(.L_x_110) ;  /* 0x000003f000017945 */ /* 0x000fe20003800000 */
[----:B------:R-:W-:Y:S01]  /*6ea0*/  @P6 SHF.L.U32 R9, R32, 0x1f, RZ ;  /* 0x0000001f20096819 */ /* 0x000fe200000006ff */
[----:B------:R-:W-:Y:S01]  /*6eb0*/  USEL UR4, UR12, UR4, !UP0 ;  /* 0x000000040c047287 */ /* 0x000fe2000c000000 */
[----:B------:R-:W-:Y:S01]  /*6ec0*/  IMAD.MOV.U32 R80, RZ, RZ, 0x1 ;  /* 0x00000001ff507424 */ /* 0x000fe200078e00ff */
[----:B------:R-:W-:Y:S01]  /*6ed0*/  UISETP.NE.AND UP0, UPT, UR11, 0x1, UPT ;  /* 0x000000010b00788c */ /* 0x000fe2000bf05270 */
[----:B------:R-:W1:Y:S01]  /*6ee0*/  @P6 SYNCS.PHASECHK.TRANS64.TRYWAIT P1, [R0+URZ+0x100], R9 ;  /* 0x00010009000065a7 */ /* 0x000e6200080211ff */
[----:B------:R-:W-:Y:S01]  /*6ef0*/  IMAD.IADD R25, R23, 0x1, R2 ;  /* 0x0000000117197824 */ /* 0x000fe200078e0202 */
[----:B------:R-:W-:Y:S01]  /*6f00*/  UIMAD.WIDE.U32 UR6, UR4, UR6, URZ ;  /* 0x00000006040672a5 */ /* 0x000fe2000f8e00ff */
[----:B------:R-:W-:Y:S01]  /*6f10*/  IMAD.U32 R71, RZ, RZ, UR4 ;  /* 0x00000004ff477e24 */ /* 0x000fe2000f8e00ff */
[----:B------:R-:W-:Y:S01]  /*6f20*/  @P3 SEL R3, R6, R3, !P5 ;  /* 0x0000000306033207 */ /* 0x000fe20006800000 */
[----:B------:R-:W-:Y:S01]  /*6f30*/  IMAD R7, RZ, RZ, -UR4 ;  /* 0x80000004ff077e24 */ /* 0x000fe2000f8e02ff */
[----:B------:R-:W-:Y:S01]  /*6f40*/  PLOP3.LUT P2, PT, PT, PT, UP0, 0x80, 0x8 ;  /* 0x000000000008781c */ /* 0x000fe20003f4f008 */
[----:B------:R-:W-:Y:S01]  /*6f50*/  IMAD.U32 R70, RZ, RZ, UR4 ;  /* 0x00000004ff467e24 */ /* 0x000fe2000f8e00ff */
[----:B------:R-:W-:Y:S01]  /*6f60*/  LOP3.LUT R3, R3, 0x1, RZ, 0xc0, !PT ;  /* 0x0000000103037812 */ /* 0x000fe200078ec0ff */
[----:B------:R-:W-:Y:S01]  /*6f70*/  UMOV UR5, UR7 ;  /* 0x0000000700057c82 */ /* 0x000fe20008000000 */
[----:B------:R-:W-:Y:S01]  /*6f80*/  IMAD R72, R7, UR8, R72 ;  /* 0x0000000807487c24 */ /* 0x000fe2000f8e0248 */
[----:B------:R-:W-:Y:S01]  /*6f90*/  USHF.R.U32.HI UR5, URZ, UR13, UR5 ;  /* 0x0000000dff057299 */ /* 0x000fe20008011605 */
[----:B------:R-:W-:Y:S01]  /*6fa0*/  P2R R74, PR, RZ, 0x40 ;  /* 0x00000040ff4a7803 */ /* 0x000fe20000000000 */
[----:B------:R-:W-:Y:S01]  /*6fb0*/  IMAD.U32 R83, RZ, RZ, UR48 ;  /* 0x00000030ff537e24 */ /* 0x000fe2000f8e00ff */
[----:B------:R-:W-:Y:S02]  /*6fc0*/  CS2R R38, SRZ ;  /* 0x0000000000267805 */ /* 0x000fe4000001ff00 */
[----:B------:R-:W-:Y:S01]  /*6fd0*/  CS2R R36, SRZ ;  /* 0x0000000000247805 */ /* 0x000fe2000001ff00 */
[----:B------:R3:W4:Y:S01]  /*6fe0*/  SYNCS.PHASECHK.TRANS64.TRYWAIT P0, [R75+URZ+0x150], R4 ;  /* 0x000150044b0075a7 */ /* 0x00072200080011ff */
[----:B------:R-:W-:Y:S01]  /*6ff0*/  SEL R71, R71, UR5, !P2 ;  /* 0x0000000547477c07 */ /* 0x000fe2000d000000 */
[----:B------:R-:W-:Y:S01]  /*7000*/  IMAD.IADD R35, R79, 0x1, R76 ;  /* 0x000000014f237824 */ /* 0x000fe200078e024c */
[----:B------:R-:W-:Y:S01]  /*7010*/  ISETP.NE.U32.AND P2, PT, R3, 0x1, PT ;  /* 0x000000010300780c */ /* 0x000fe20003f45070 */
[----:B------:R-:W-:Y:S01]  /*7020*/  IMAD.IADD R34, R65, 0x1, R78 ;  /* 0x0000000141227824 */ /* 0x000fe200078e024e */
[----:B------:R-:W-:Y:S01]  /*7030*/  CS2R R42, SRZ ;  /* 0x00000000002a7805 */ /* 0x000fe2000001ff00 */
[----:B------:R-:W-:Y:S01]  /*7040*/  IMAD.MOV R5, RZ, RZ, -R71 ;  /* 0x000000ffff057224 */ /* 0x000fe200078e0a47 */
[----:B------:R-:W-:Y:S02]  /*7050*/  P2R R82, PR, RZ, 0x4 ;  /* 0x00000004ff527803 */ /* 0x000fe40000000000 */
[----:B------:R-:W-:Y:S02]  /*7060*/  CS2R R40, SRZ ;  /* 0x0000000000287805 */ /* 0x000fe4000001ff00 */
[----:B------:R-:W-:Y:S01]  /*7070*/  CS2R R46, SRZ ;  /* 0x00000000002e7805 */ /* 0x000fe2000001ff00 */
[----:B------:R-:W-:Y:S01]  /*7080*/  IMAD R70, R5, UR11, R70 ;  /* 0x0000000b05467c24 */ /* 0x000fe2000f8e0246 */
[----:B------:R-:W-:Y:S02]  /*7090*/  CS2R R44, SRZ ;  /* 0x00000000002c7805 */ /* 0x000fe4000001ff00 */
[----:B------:R-:W-:Y:S02]  /*70a0*/  CS2R R50, SRZ ;  /* 0x0000000000327805 */ /* 0x000fe4000001ff00 */
[----:B------:R-:W-:Y:S02]  /*70b0*/  CS2R R48, SRZ ;  /* 0x0000000000307805 */ /* 0x000fe4000001ff00 */
[----:B-1----:R-:W-:Y:S01]  /*70c0*/  @P6 SEL R80, RZ, 0x1, !P1 ;  /* 0x00000001ff506807 */ /* 0x002fe20004800000 */
[----:B---3--:R-:W-:Y:S06]  /*70d0*/  @!P6 BRA `(.L_x_111) ;  /* 0x000000000068e947 */ /* 0x008fec0003800000 */
[----:B------:R-:W-:Y:S01]  /*70e0*/  ISETP.NE.AND P1, PT, R80, RZ, PT ;  /* 0x000000ff5000720c */ /* 0x000fe20003f25270 */
[----:B------:R-:W-:Y:S01]  /*70f0*/  BSSY B0, `(.L_x_112) ;  /* 0x000000d000007945 */ /* 0x000fe20003800000 */
[----:B------:R-:W-:Y:S02]  /*7100*/  CS2R R50, SRZ ;  /* 0x0000000000327805 */ /* 0x000fe4000001ff00 */
[----:B------:R-:W-:Y:S02]  /*7110*/  CS2R R48, SRZ ;  /* 0x0000000000307805 */ /* 0x000fe4000001ff00 */
[----:B------:R-:W-:Y:S02]  /*7120*/  CS2R R46, SRZ ;  /* 0x00000000002e7805 */ /* 0x000fe4000001ff00 */
[----:B------:R-:W-:Y:S02]  /*7130*/  CS2R R44, SRZ ;  /* 0x00000000002c7805 */ /* 0x000fe4000001ff00 */
[----:B------:R-:W-:Y:S02]  /*7140*/  CS2R R42, SRZ ;  /* 0x00000000002a7805 */ /* 0x000fe4000001ff00 */
[----:B------:R-:W-:Y:S02]  /*7150*/  CS2R R40, SRZ ;  /* 0x0000000000287805 */ /* 0x000fe4000001ff00 */
[----:B------:R-:W-:Y:S02]  /*7160*/  CS2R R38, SRZ ;  /* 0x0000000000267805 */ /* 0x000fe4000001ff00 */
[----:B------:R-:W-:Y:S01]  /*7170*/  CS2R R36, SRZ ;  /* 0x0000000000247805 */ /* 0x000fe2000001ff00 */
[----:B------:R-:W-:Y:S06]  /*7180*/  @P1 BRA `(.L_x_113) ;  /* 0x00000000000c1947 */ /* 0x000fec0003800000 */
[----:B------:R-:W-:Y:S04]  /*7190*/  SHF.L.U32 R3, R32, 0x1f, RZ ;  /* 0x0000001f20037819 */ /* 0x000fe800000006ff */
[----:B------:R-:W1:Y:S02]  /*71a0*/  SYNCS.PHASECHK.TRANS64.TRYWAIT P1, [R0+URZ+0x100], R3 ;  /* 0x00010003000075a7 */ /* 0x000e6400080211ff */
[----:B-1----:R-:W-:Y:S05]  /*71b0*/  @!P1 BRA `(.L_x_114) ;  /* 0x0000002400249947 */ /* 0x002fea0003800000 */
.L_x_113:
[----:B------:R-:W-:Y:S05]  /*71c0*/  BSYNC B0 ;  /* 0x0000000000007941 */ /* 0x000fea0003800000 */
.L_x_112:
[----:B------:R-:W-:Y:S01]  /*71d0*/  ISETP.NE.AND P1, PT, R82, RZ, PT ;  /* 0x000000ff5200720c */ /* 0x000fe20003f25270 */
[----:B------:R-:W-:Y:S04]  /*71e0*/  UIADD3 UR4, UPT, UPT, UR48, 0x1, URZ ;  /* 0x0000000130047890 */ /* 0x000fe8000fffe0ff */
[----:B------:R-:W-:Y:S04]  /*71f0*/  UISETP.NE.AND UP0, UPT, UR4, 0x3, UPT ;  /* 0x000000030400788c */ /* 0x000fe8000bf05270 */
[----:B------:R-:W-:Y:S02]  /*7200*/  USEL UR5, URZ, 0x1, UP0 ;  /* 0x00000001ff057887 */ /* 0x000fe40008000000 */
[----:B------:R-:W-:Y:S02]  /*7210*/  USEL UR4, UR4, URZ, UP0 ;  /* 0x000000ff04047287 */ /* 0x000fe40008000000 */
[----:B------:R3:W1:Y:S02]  /*7220*/  @P1 LDS.128 R48, [R79] ;  /* 0x000000004f301984 */ /* 0x0006640000000c00 */
[----:B------:R-:W-:Y:S02]  /*7230*/  LOP3.LUT R32, R32, UR5, RZ, 0x3c, !PT ;  /* 0x0000000520207c12 */ /* 0x000fe4000f8e3cff */
[----:B------:R3:W1:Y:S01]  /*7240*/  @P1 LDS.128 R44, [R78+0x10] ;  /* 0x000010004e2c1984 */ /* 0x0006620000000c00 */
[----:B------:R-:W-:Y:S03]  /*7250*/  IMAD.U32 R83, RZ, RZ, UR4 ;  /* 0x00000004ff537e24 */ /* 0x000fe6000f8e00ff */
[----:B------:R3:W1:Y:S04]  /*7260*/  @P1 LDS.128 R40, [R35+0x20] ;  /* 0x0000200023281984 */ /* 0x0006680000000c00 */
[----:B------:R3:W1:Y:S02]  /*7270*/  @P1 LDS.128 R36, [R34+0x10] ;  /* 0x0000100022241984 */ /* 0x0006640000000c00 */
.L_x_111:
[----:B------:R-:W-:Y:S05]  /*7280*/  BSYNC B1 ;  /* 0x0000000000017941 */ /* 0x000fea0003800000 */
.L_x_110:
[----:B-1----:R-:W-:Y:S04]  /*7290*/  SHF.R.U32.HI R0, RZ, 0x15, R25 ;  /* 0x00000015ff007819 */ /* 0x002fe80000011619 */
[----:B------:R-:W-:Y:S01]  /*72a0*/  LOP3.LUT P1, RZ, R0, 0x3, R57, 0x48, !PT ;  /* 0x0000000300ff7812 */ /* 0x000fe20007824839 */
[----:B------:R-:W-:Y:S01]  /*72b0*/  @!UPT UIADD3 URZ, UPT, UPT, URZ, URZ, URZ ;  /* 0x000000fffffff290 */ /* 0x000fe2000fffe0ff */
[----:B----4-:R-:W-:Y:S11]  /*72c0*/  @P0 BRA `(.L_x_115) ;  /* 0x0000000000080947 */ /* 0x010ff60003800000 */
[----:B------:R-:W1:Y:S02]  /*72d0*/  SYNCS.PHASECHK.TRANS64.TRYWAIT P0, [R75+URZ+0x150], R4 ;  /* 0x000150044b0075a7 */ /* 0x000e6400080011ff */
[----:B-1----:R-:W-:Y:S05]  /*72e0*/  @!P0 BRA `(.L_x_116) ;  /* 0x0000002000ec8947 */ /* 0x002fea0003800000 */
.L_x_115:
[----:B------:R-:W-:Y:S05]  /*72f0*/  @!P1 BRA `(.L_x_117) ;  /* 0x0000000000409947 */ /* 0x000fea0003800000 */
[----:B------:R-:W4:Y:S01]  /*7300*/  LDCU.64 UR8, c[0x4][0x70] ;  /* 0x01000e00ff0877ac */ /* 0x000f220008000a00 */
[----:B------:R-:W-:Y:S01]  /*7310*/  MOV R3, 0x0 ;  /* 0x0000000000037802 */ /* 0x000fe20000000f00 */
[----:B------:R-:W-:Y:S02]  /*7320*/  HFMA2 R12, -RZ, RZ, 0, 5.9604644775390625e-08 ;  /* 0x00000001ff0c7431 */ /* 0x000fe400000001ff */
[----:B------:R-:W-:Y:S02]  /*7330*/  IMAD.MOV.U32 R8, RZ, RZ, 0x192 ;  /* 0x00000192ff087424 */ /* 0x000fe400078e00ff */
[----:B------:R-:W-:Y:S01]  /*7340*/  IMAD.MOV.U32 R13, RZ, RZ, RZ ;  /* 0x000000ffff0d7224 */ /* 0x000fe200078e00ff */
[----:B------:R-:W5:Y:S01]  /*7350*/  LDCU.64 UR6, c[0x4][0x78] ;  /* 0x01000f00ff0677ac */ /* 0x000f620008000a00 */
[----:B------:R-:W2:Y:S01]  /*7360*/  LDC.64 R2, c[0x4][R3] ;  /* 0x0100000003027b82 */ /* 0x000ea20000000a00 */
[----:B------:R-:W3:Y:S01]  /*7370*/  LDCU.64 UR4, c[0x4][0x10] ;  /* 0x01000200ff0477ac */ /* 0x000ee20008000a00 */
[----:B----4-:R-:W-:Y:S01]  /*7380*/  MOV R5, UR9 ;  /* 0x0000000900057c02 */ /* 0x010fe20008000f00 */
[----:B-1----:R-:W-:Y:S01]  /*7390*/  IMAD.U32 R4, RZ, RZ, UR8 ;  /* 0x00000008ff047e24 */ /* 0x002fe2000f8e00ff */
[----:B-----5:R-:W-:Y:S01]  /*73a0*/  MOV R7, UR7 ;  /* 0x0000000700077c02 */ /* 0x020fe20008000f00 */
[----:B------:R-:W-:Y:S01]  /*73b0*/  IMAD.U32 R6, RZ, RZ, UR6 ;  /* 0x00000006ff067e24 */ /* 0x000fe2000f8e00ff */
[----:B---3--:R-:W-:Y:S01]  /*73c0*/  MOV R11, UR5 ;  /* 0x00000005000b7c02 */ /* 0x008fe20008000f00 */
[----:B------:R-:W-:Y:S02]  /*73d0*/  IMAD.U32 R10, RZ, RZ, UR4 ;  /* 0x00000004ff0a7e24 */ /* 0x000fe4000f8e00ff */
[----:B------:R-:W-:Y:S07]  /*73e0*/  LEPC R20, `(.L_x_117) ;  /* 0x000000001014794e */ /* 0x000fee0000000000 */
[----:B--2---:R-:W-:Y:S05]  /*73f0*/  CALL.ABS.NOINC R2 ;  /* 0x0000000002007343 */ /* 0x004fea0003c00000 */
.L_x_117:
[----:B------:R-:W-:Y:S01]  /*7400*/  LOP3.LUT R20, R48, 0xffffe000, RZ, 0xc0, !PT ;  /* 0xffffe00030147812 */ /* 0x000fe200078ec0ff */
[----:B------:R-:W-:Y:S05]  /*7410*/  WARPSYNC.ALL ;  /* 0x0000000000007948 */ /* 0x000fea0003800000 */
[----:B------:R-:W-:Y:S01]  /*7420*/  R2UR UR4, R25 ;  /* 0x00000000190472ca */ /* 0x000fe200000e0000 */
[----:B------:R-:W-:Y:S01]  /*7430*/  BSSY.RECONVERGENT B0, `(.L_x_118) ;  /* 0x000005f000007945 */ /* 0x000fe20003800200 */
[----:B------:R-:W-:Y:S02]  /*7440*/  LOP3.LUT R21, R49, 0xffffe000, RZ, 0xc0, !PT ;  /* 0xffffe00031157812 */ /* 0x000fe400078ec0ff */
[----:B------:R-:W-:Y:S02]  /*7450*/  LOP3.LUT R26, R50, 0xffffe000, RZ, 0xc0, !PT ;  /* 0xffffe000321a7812 */ /* 0x000fe400078ec0ff */
[----:B------:R-:W-:Y:S02]  /*7460*/  LOP3.LUT R33, R44, 0xffffe000, RZ, 0xc0, !PT ;  /* 0xffffe0002c217812 */ /* 0x000fe400078ec0ff */
[----:B------:R-:W-:Y:S05]  /*7470*/  ISETP.NE.AND P0, PT, R67, RZ, PT ;  /* 0x000000ff4300720c */ /* 0x000fea0003f05270 */
[----:B-1----:R-:W2:Y:S02]  /*7480*/  LDTM.x16 R4, tmem[UR4] ;  /* 0x00000004000479ee */ /* 0x002ea40008240000 */
[C---:B--2---:R-:W-:Y:S01]  /*7490*/  FMUL R0, R24.reuse, R4 ;  /* 0x0000000418007220 */ /* 0x044fe20000400000 */
[C---:B------:R-:W-:Y:S01]  /*74a0*/  FMUL R2, R24.reuse, R5 ;  /* 0x0000000518027220 */ /* 0x040fe20000400000 */
[C---:B------:R-:W-:Y:S01]  /*74b0*/  FMUL R3, R24.reuse, R6 ;  /* 0x0000000618037220 */ /* 0x040fe20000400000 */
[----:B------:R-:W-:Y:S01]  /*74c0*/  FMUL R7, R24, R7 ;  /* 0x0000000718077220 */ /* 0x000fe20000400000 */
[----:B------:R-:W-:Y:S01]  /*74d0*/  FFMA R28, R27, R20, R0 ;  /* 0x000000141b1c7223 */ /* 0x000fe20000000000 */
[----:B------:R-:W-:Y:S01]  /*74e0*/  LOP3.LUT R20, R51, 0xffffe000, RZ, 0xc0, !PT ;  /* 0xffffe00033147812 */ /* 0x000fe200078ec0ff */
[C---:B------:R-:W-:Y:S01]  /*74f0*/  FFMA R29, R27.reuse, R21, R2 ;  /* 0x000000151b1d7223 */ /* 0x040fe20000000002 */
[----:B------:R-:W-:Y:S01]  /*7500*/  LOP3.LUT R21, R46, 0xffffe000, RZ, 0xc0, !PT ;  /* 0xffffe0002e157812 */ /* 0x000fe200078ec0ff */
[----:B------:R-:W-:Y:S01]  /*7510*/  FFMA R30, R27, R26, R3 ;  /* 0x0000001a1b1e7223 */ /* 0x000fe20000000003 */
[----:B------:R-:W-:Y:S01]  /*7520*/  LOP3.LUT R26, R45, 0xffffe000, RZ, 0xc0, !PT ;  /* 0xffffe0002d1a7812 */ /* 0x000fe200078ec0ff */
[----:B------:R-:W-:Y:S01]  /*7530*/  FFMA R31, R27, R20, R7 ;  /* 0x000000141b1f7223 */ /* 0x000fe20000000007 */
[----:B------:R-:W-:Y:S01]  /*7540*/  LOP3.LUT R20, R47, 0xffffe000, RZ, 0xc0, !PT ;  /* 0xffffe0002f147812 */ /* 0x000fe200078ec0ff */
[C---:B------:R-:W-:Y:S01]  /*7550*/  FMUL R4, R24.reuse, R8 ;  /* 0x0000000818047220 */ /* 0x040fe20000400000 */
[----:B------:R-:W-:Y:S01]  /*7560*/  F2FP.TF32.F32.PACK_B R28, R28 ;  /* 0x0000001cff1c723e */ /* 0x000fe200024050ff */
[C---:B------:R-:W-:Y:S01]  /*7570*/  FMUL R5, R24.reuse, R9 ;  /* 0x0000000918057220 */ /* 0x040fe20000400000 */
[----:B------:R-:W-:Y:S01]  /*7580*/  F2FP.TF32.F32.PACK_B R29, R29 ;  /* 0x0000001dff1d723e */ /* 0x000fe200024050ff */
[C---:B------:R-:W-:Y:S01]  /*7590*/  FMUL R6, R24.reuse, R10 ;  /* 0x0000000a18067220 */ /* 0x040fe20000400000 */
[----:B------:R-:W-:Y:S01]  /*75a0*/  FMUL R11, R24, R11 ;  /* 0x0000000b180b7220 */ /* 0x000fe20000400000 */
[----:B------:R-:W-:Y:S01]  /*75b0*/  F2FP.TF32.F32.PACK_B R30, R30 ;  /* 0x0000001eff1e723e */ /* 0x000fe200024050ff */
[C---:B------:R-:W-:Y:S01]  /*75c0*/  FFMA R4, R27.reuse, R33, R4 ;  /* 0x000000211b047223 */ /* 0x040fe20000000004 */
[----:B------:R-:W-:Y:S01]  /*75d0*/  F2FP.TF32.F32.PACK_B R31, R31 ;  /* 0x0000001fff1f723e */ /* 0x000fe200024050ff */
[C---:B------:R-:W-:Y:S01]  /*75e0*/  FFMA R5, R27.reuse, R26, R5 ;  /* 0x0000001a1b057223 */ /* 0x040fe20000000005 */
[C---:B------:R-:W-:Y:S01]  /*75f0*/  FFMA R6, R27.reuse, R21, R6 ;  /* 0x000000151b067223 */ /* 0x040fe20000000006 */
[----:B------:R-:W-:Y:S01]  /*7600*/  FFMA R7, R27, R20, R11 ;  /* 0x000000141b077223 */ /* 0x000fe2000000000b */
[----:B------:R-:W-:Y:S01]  /*7610*/  LOP3.LUT R33, R40, 0xffffe000, RZ, 0xc0, !PT ;  /* 0xffffe00028217812 */ /* 0x000fe200078ec0ff */
[----:B------:R1:W-:Y:S01]  /*7620*/  STS.128 [R79], R28 ;  /* 0x0000001c4f007388 */ /* 0x0003e20000000c00 */
[----:B------:R-:W-:Y:S01]  /*7630*/  LOP3.LUT R26, R41, 0xffffe000, RZ, 0xc0, !PT ;  /* 0xffffe000291a7812 */ /* 0x000fe200078ec0ff */
[C---:B------:R-:W-:Y:S01]  /*7640*/  FMUL R8, R24.reuse, R12 ;  /* 0x0000000c18087220 */ /* 0x040fe20000400000 */
[----:B------:R-:W-:Y:S01]  /*7650*/  FMUL R9, R24, R13 ;  /* 0x0000000d18097220 */ /* 0x000fe20000400000 */
[----:B------:R-:W-:Y:S01]  /*7660*/  LOP3.LUT R21, R42, 0xffffe000, RZ, 0xc0, !PT ;  /* 0xffffe0002a157812 */ /* 0x000fe200078ec0ff */
[C---:B------:R-:W-:Y:S01]  /*7670*/  FMUL R10, R24.reuse, R14 ;  /* 0x0000000e180a7220 */ /* 0x040fe20000400000 */
[----:B------:R-:W-:Y:S01]  /*7680*/  LOP3.LUT R20, R43, 0xffffe000, RZ, 0xc0, !PT ;  /* 0xffffe0002b147812 */ /* 0x000fe200078ec0ff */
[----:B------:R-:W-:Y:S01]  /*7690*/  FMUL R15, R24, R15 ;  /* 0x0000000f180f7220 */ /* 0x000fe20000400000 */
[----:B------:R-:W-:Y:S01]  /*76a0*/  F2FP.TF32.F32.PACK_B R4, R4 ;  /* 0x00000004ff04723e */ /* 0x000fe200024050ff */
[C---:B------:R-:W-:Y:S01]  /*76b0*/  FFMA R8, R27.reuse, R33, R8 ;  /* 0x000000211b087223 */ /* 0x040fe20000000008 */
[----:B------:R-:W-:Y:S01]  /*76c0*/  F2FP.TF32.F32.PACK_B R5, R5 ;  /* 0x00000005ff05723e */ /* 0x000fe200024050ff */
[C---:B------:R-:W-:Y:S01]  /*76d0*/  FFMA R9, R27.reuse, R26, R9 ;  /* 0x0000001a1b097223 */ /* 0x040fe20000000009 */
[----:B------:R-:W-:Y:S01]  /*76e0*/  F2FP.TF32.F32.PACK_B R6, R6 ;  /* 0x00000006ff06723e */ /* 0x000fe200024050ff */
[C---:B------:R-:W-:Y:S01]  /*76f0*/  FFMA R10, R27.reuse, R21, R10 ;  /* 0x000000151b0a7223 */ /* 0x040fe2000000000a */
[----:B------:R-:W-:Y:S01]  /*7700*/  F2FP.TF32.F32.PACK_B R7, R7 ;  /* 0x00000007ff07723e */ /* 0x000fe200024050ff */
[----:B------:R-:W-:Y:S01]  /*7710*/  FFMA R11, R27, R20, R15 ;  /* 0x000000141b0b7223 */ /* 0x000fe2000000000f */
[----:B------:R-:W-:Y:S01]  /*7720*/  LOP3.LUT R33, R36, 0xffffe000, RZ, 0xc0, !PT ;  /* 0xffffe00024217812 */ /* 0x000fe200078ec0ff */
[C---:B------:R-:W-:Y:S01]  /*7730*/  FMUL R12, R24.reuse, R16 ;  /* 0x00000010180c7220 */ /* 0x040fe20000400000 */
[----:B------:R-:W-:Y:S01]  /*7740*/  LOP3.LUT R26, R37, 0xffffe000, RZ, 0xc0, !PT ;  /* 0xffffe000251a7812 */ /* 0x000fe200078ec0ff */
[----:B------:R1:W-:Y:S01]  /*7750*/  STS.128 [R78+0x10], R4 ;  /* 0x000010044e007388 */ /* 0x0003e20000000c00 */
        /* <DEDUP_REMOVED lines=13> */
[----:B------:R-:W-:Y:S02]  /*7830*/  F2FP.TF32.F32.PACK_B R12, R12 ;  /* 0x0000000cff0c723e */ /* 0x000fe400024050ff */
[----:B------:R-:W-:Y:S01]  /*7840*/  F2FP.TF32.F32.PACK_B R13, R13 ;  /* 0x0000000dff0d723e */ /* 0x000fe200024050ff */
[----:B------:R1:W-:Y:S01]  /*7850*/  STS.128 [R35+0x20], R8 ;  /* 0x0000200823007388 */ /* 0x0003e20000000c00 */
[----:B------:R-:W-:Y:S02]  /*7860*/  F2FP.TF32.F32.PACK_B R14, R14 ;  /* 0x0000000eff0e723e */ /* 0x000fe400024050ff */
[----:B------:R-:W-:Y:S05]  /*7870*/  F2FP.TF32.F32.PACK_B R15, R15 ;  /* 0x0000000fff0f723e */ /* 0x000fea00024050ff */
[----:B------:R1:W-:Y:S01]  /*7880*/  STS.128 [R34+0x10], R12 ;  /* 0x0000100c22007388 */ /* 0x0003e20000000c00 */
[----:B------:R-:W-:Y:S01]  /*7890*/  @!PT LDS RZ, [RZ] ;  /* 0x00000000fffff984 */ /* 0x000fe20000000800 */
[----:B------:R-:W-:Y:S01]  /*78a0*/  @!PT LDS RZ, [RZ] ;  /* 0x00000000fffff984 */ /* 0x000fe20000000800 */
[----:B------:R-:W-:Y:S01]  /*78b0*/  @!PT LDS RZ, [RZ] ;  /* 0x00000000fffff984 */ /* 0x000fe20000000800 */
[----:B------:R-:W-:Y:S01]  /*78c0*/  @!PT LDS RZ, [RZ] ;  /* 0x00000000fffff984 */ /* 0x000fe20000000800 */
[----:B------:R2:W-:Y:S07]  /*78d0*/  MEMBAR.ALL.CTA ;  /* 0x0000000000007992 */ /* 0x0005ee0000008000 */
[----:B--2---:R-:W2:Y:S02]  /*78e0*/  FENCE.VIEW.ASYNC.S ;  /* 0x00000000000073c6 */ /* 0x004ea40000000000 */
[----:B--2---:R-:W-:Y:S06]  /*78f0*/  BAR.SYNC.DEFER_BLOCKING 0x1, 0x80 ;  /* 0x0042000000007b1d */ /* 0x004fec0000010000 */
[----:B------:R-:W-:Y:S05]  /*7900*/  @P0 BRA `(.L_x_119) ;  /* 0x0000000000440947 */ /* 0x000fea0003800000 */
[----:B------:R-:W2:Y:S01]  /*7910*/  LDCU.64 UR14, c[0x0][0x348] ;  /* 0x00006900ff0e77ac */ /* 0x000ea20008000a00 */
[----:B------:R-:W-:Y:S02]  /*7920*/  R2UR UR6, R81 ;  /* 0x00000000510672ca */ /* 0x000fe400000e0000 */
[----:B------:R-:W-:Y:S01]  /*7930*/  R2UR UR10, R72 ;  /* 0x00000000480a72ca */ /* 0x000fe200000e0000 */
[----:B------:R-:W-:Y:S01]  /*7940*/  UMOV UR9, UR47 ;  /* 0x0000002f00097c82 */ /* 0x000fe20008000000 */
[----:B------:R-:W-:Y:S01]  /*7950*/  R2UR UR11, R70 ;  /* 0x00000000460b72ca */ /* 0x000fe200000e0000 */
[----:B------:R-:W-:Y:S01]  /*7960*/  UIADD3 UR7, UPT, UPT, UR47, 0x20, URZ ;  /* 0x000000202f077890 */ /* 0x000fe2000fffe0ff */
[----:B------:R-:W-:Y:S07]  /*7970*/  R2UR UR12, R71 ;  /* 0x00000000470c72ca */ /* 0x000fee00000e0000 */
[----:B------:R-:W-:Y:S02]  /*7980*/  UIADD3 UR6, UPT, UPT, UR46, UR6, URZ ;  /* 0x000000062e067290 */ /* 0x000fe4000fffe0ff */
[----:B--2---:R-:W-:Y:S02]  /*7990*/  UIADD3 UR4, UP0, UPT, UR14, 0x680, URZ ;  /* 0x000006800e047890 */ /* 0x004fe4000ff1e0ff */
[----:B------:R-:W-:Y:S02]  /*79a0*/  UIADD3 UR8, UPT, UPT, UR6, 0x200, URZ ;  /* 0x0000020006087890 */ /* 0x000fe4000fffe0ff */
[----:B------:R-:W-:Y:S02]  /*79b0*/  UIADD3.X UR5, UPT, UPT, URZ, UR15, URZ, UP0, !UPT ;  /* 0x0000000fff057290 */ /* 0x000fe400087fe4ff */
[----:B------:R-:W-:Y:S07]  /*79c0*/  UIADD3 UR6, UPT, UPT, UR6, 0x1200, URZ ;  /* 0x0000120006067890 */ /* 0x000fee000fffe0ff */
[----:B------:R2:W-:Y:S02]  /*79d0*/  UTMASTG.4D.IM2COL [UR8], [UR4] ;  /* 0x00000008040073b5 */ /* 0x0005e40008058000 */
[----:B--2---:R-:W-:Y:S01]  /*79e0*/  UMOV UR8, UR6 ;  /* 0x0000000600087c82 */ /* 0x004fe20008000000 */
[----:B------:R-:W-:Y:S02]  /*79f0*/  UMOV UR9, UR7 ;  /* 0x0000000700097c82 */ /* 0x000fe40008000000 */
[----:B------:R2:W-:Y:S02]  /*7a00*/  UTMASTG.4D.IM2COL [UR8], [UR4] ;  /* 0x00000008040073b5 */ /* 0x0005e40008058000 */
[----:B--2---:R0:W-:Y:S02]  /*7a10*/  UTMACMDFLUSH ;  /* 0x00000000000079b7 */ /* 0x0041e40000000000 */
.L_x_119:
[----:B------:R-:W-:Y:S05]  /*7a20*/  BSYNC.RECONVERGENT B0 ;  /* 0x0000000000007941 */ /* 0x000fea0003800200 */
.L_x_118:
[----:B------:R-:W-:Y:S01]  /*7a30*/  UIADD3 UR44, UPT, UPT, UR48, 0x1, URZ ;  /* 0x00000001302c7890 */ /* 0x000fe2000fffe0ff */
[----:B------:R-:W-:Y:S03]  /*7a40*/  BSSY.RECONVERGENT B0, `(.L_x_120) ;  /* 0x0000005000007945 */ /* 0x000fe60003800200 */
[----:B------:R-:W-:Y:S04]  /*7a50*/  UISETP.NE.AND UP0, UPT, UR44, 0x3, UPT ;  /* 0x000000032c00788c */ /* 0x000fe8000bf05270 */
[----:B------:R-:W-:Y:S01]  /*7a60*/  USEL UR45, UR44, URZ, UP0 ;  /* 0x000000ff2c2d7287 */ /* 0x000fe20008000000 */
[----:B------:R-:W-:Y:S11]  /*7a70*/  @P0 BRA `(.L_x_121) ;  /* 0x0000000000040947 */ /* 0x000ff60003800000 */
[----:B------:R-:W-:Y:S04]  /*7a80*/  DEPBAR.LE SB0, 0x1 ;  /* 0x000080400000791a */ /* 0x000fe80000000000 */
.L_x_121:
[----:B------:R-:W-:Y:S05]  /*7a90*/  BSYNC.RECONVERGENT B0 ;  /* 0x0000000000007941 */ /* 0x000fea0003800200 */
.L_x_120:
[----:B------:R-:W-:Y:S01]  /*7aa0*/  BAR.SYNC.DEFER_BLOCKING 0x1, 0x80 ;  /* 0x0042000000007b1d */ /* 0x000fe20000010000 */
[----:B------:R-:W-:Y:S01]  /*7ab0*/  ISETP.NE.AND P1, PT, R74, RZ, PT ;  /* 0x000000ff4a00720c */ /* 0x000fe20003f25270 */
[----:B------:R-:W-:Y:S01]  /*7ac0*/  UISETP.NE.AND UP0, UPT, UR50, URZ, UPT ;  /* 0x000000ff3200728c */ /* 0x000fe2000bf05270 */
[----:B------:R-:W-:Y:S11]  /*7ad0*/  LEA R3, R83, UR46, 0x3 ;  /* 0x0000002e53037c11 */ /* 0x000ff6000f8e18ff */
[----:B-1----:R-:W-:Y:S01]  /*7ae0*/  @P1 SHF.L.U32 R4, R32, 0x1f, RZ ;  /* 0x0000001f20041819 */ /* 0x002fe200000006ff */
[----:B------:R-:W-:Y:S06]  /*7af0*/  BRA.U !UP0, `(.L_x_122) ;  /* 0x0000000108247547 */ /* 0x000fec000b800000 */
[----:B------:R-:W1:Y:S01]  /*7b00*/  S2R R0, SR_CgaCtaId ;  /* 0x0000000000007919 */ /* 0x000e620000008800 */
[----:B------:R-:W-:Y:S01]  /*7b10*/  IMAD.U32 R2, RZ, RZ, UR49 ;  /* 0x00000031ff027e24 */ /* 0x000fe2000f8e00ff */
[----:B------:R-:W-:Y:S04]  /*7b20*/  UIADD3 UR4, UPT, UPT, UR49, 0x1, URZ ;  /* 0x0000000131047890 */ /* 0x000fe8000fffe0ff */
[----:B------:R-:W-:Y:S01]  /*7b30*/  @P1 LEA R2, R2, UR46, 0x3 ;  /* 0x0000002e02021c11 */ /* 0x000fe2000f8e18ff */
[----:B------:R-:W-:Y:S04]  /*7b40*/  UISETP.NE.AND UP0, UPT, UR4, 0x3, UPT ;  /* 0x000000030400788c */ /* 0x000fe8000bf05270 */
[----:B------:R-:W-:Y:S01]  /*7b50*/  @P1 VIADD R5, R2, 0x118 ;  /* 0x0000011802051836 */ /* 0x000fe20000000000 */
[----:B------:R-:W-:Y:S04]  /*7b60*/  USEL UR49, UR4, URZ, UP0 ;  /* 0x000000ff04317287 */ /* 0x000fe80008000000 */
[----:B-1----:R-:W-:Y:S04]  /*7b70*/  @P1 PRMT R0, R0, 0x654, R5 ;  /* 0x0000065400001816 */ /* 0x002fe80000000005 */
[----:B------:R1:W-:Y:S04]  /*7b80*/  @P1 SYNCS.ARRIVE.TRANS64.RED.A1T0 RZ, [R0+URZ], RZ ;  /* 0x000000ff00ff19a7 */ /* 0x0003e800081004ff */
.L_x_122:
[----:B------:R-:W2:Y:S01]  /*7b90*/  @P1 SYNCS.PHASECHK.TRANS64.TRYWAIT P0, [R3+URZ+0x100], R4 ;  /* 0x00010004030015a7 */ /* 0x000ea200080011ff */
[----:B------:R-:W-:Y:S01]  /*7ba0*/  BSSY B1, `(.L_x_123) ;  /* 0x0000015000017945 */ /* 0x000fe20003800000 */
[----:B--2---:R-:W-:Y:S03]  /*7bb0*/  @P1 SEL R80, RZ, 0x1, !P0 ;  /* 0x00000001ff501807 */ /* 0x004fe60004000000 */
[----:B------:R-:W-:Y:S05]  /*7bc0*/  @!P1 BRA `(.L_x_124) ;  /* 0x0000000000489947 */ /* 0x000fea0003800000 */
[----:B------:R-:W-:Y:S01]  /*7bd0*/  ISETP.NE.AND P1, PT, R82, RZ, PT ;  /* 0x000000ff5200720c */ /* 0x000fe20003f25270 */
[----:B------:R-:W-:Y:S01]  /*7be0*/  BSSY B0, `(.L_x_125) ;  /* 0x000000a000007945 */ /* 0x000fe20003800000 */
[----:B------:R-:W-:Y:S11]  /*7bf0*/  ISETP.NE.AND P0, PT, R80, RZ, PT ;  /* 0x000000ff5000720c */ /* 0x000ff60003f05270 */
[----:B------:R-:W-:Y:S04]  /*7c00*/  @P1 IMAD R83, R83, 0x2000, R66 ;  /* 0x0000200053531824 */ /* 0x000fe800078e0242 */
[----:B------:R-:W-:Y:S01]  /*7c10*/  @P1 IMAD.IADD R4, R77, 0x1, R83 ;  /* 0x000000014d041824 */ /* 0x000fe200078e0253 */
[----:B------:R-:W-:Y:S03]  /*7c20*/  @P1 IADD3 R2, PT, PT, R76, R83, RZ ;  /* 0x000000534c021210 */ /* 0x000fe60007ffe0ff */
[----:B-1----:R-:W-:Y:S01]  /*7c30*/  @P1 IMAD.IADD R0, R65, 0x1, R4 ;  /* 0x0000000141001824 */ /* 0x002fe200078e0204 */
[----:B------:R-:W-:Y:S06]  /*7c40*/  @P0 BRA `(.L_x_126) ;  /* 0x00000000000c0947 */ /* 0x000fec0003800000 */
[----:B------:R-:W-:Y:S04]  /*7c50*/  SHF.L.U32 R32, R32, 0x1f, RZ ;  /* 0x0000001f20207819 */ /* 0x000fe800000006ff */
[----:B------:R-:W1:Y:S02]  /*7c60*/  SYNCS.PHASECHK.TRANS64.TRYWAIT P0, [R3+URZ+0x100], R32 ;  /* 0x00010020030075a7 */ /* 0x000e6400080011ff */
[----:B-1----:R-:W-:Y:S05]  /*7c70*/  @!P0 BRA `(.L_x_127) ;  /* 0x00000018009c8947 */ /* 0x002fea0003800000 */
.L_x_126:
[----:B------:R-:W-:Y:S05]  /*7c80*/  BSYNC B0 ;  /* 0x0000000000007941 */ /* 0x000fea0003800000 */
.L_x_125:
[----:B------:R-:W-:Y:S11]  /*7c90*/  ISETP.NE.AND P0, PT, R82, RZ, PT ;  /* 0x000000ff5200720c */ /* 0x000ff60003f05270 */
[----:B------:R-:W-:Y:S02]  /*7ca0*/  @!UPT UIADD3 URZ, UPT, UPT, URZ, URZ, URZ ;  /* 0x000000fffffff290 */ /* 0x000fe4000fffe0ff */
[----:B------:R2:W4:Y:S04]  /*7cb0*/  @P0 LDS.128 R48, [R83] ;  /* 0x0000000053300984 */ /* 0x0005280000000c00 */
[----:B------:R2:W1:Y:S04]  /*7cc0*/  @P0 LDS.128 R40, [R2+0x20] ;  /* 0x0000200002280984 */ /* 0x0004680000000c00 */
[----:B------:R2:W1:Y:S04]  /*7cd0*/  @P0 LDS.128 R44, [R4+0x10] ;  /* 0x00001000042c0984 */ /* 0x0004680000000c00 */
[----:B------:R2:W1:Y:S02]  /*7ce0*/  @P0 LDS.128 R36, [R0+0x10] ;  /* 0x0000100000240984 */ /* 0x0004640000000c00 */
.L_x_124:
[----:B------:R-:W-:Y:S05]  /*7cf0*/  BSYNC B1 ;  /* 0x0000000000017941 */ /* 0x000fea0003800000 */
.L_x_123:
[----:B-12---:R-:W-:Y:S05]  /*7d00*/  VIADD R0, R25, 0x10 ;  /* 0x0000001019007836 */ /* 0x006fea0000000000 */
[----:B------:R-:W-:Y:S04]  /*7d10*/  SHF.R.U32.HI R0, RZ, 0x15, R0 ;  /* 0x00000015ff007819 */ /* 0x000fe80000011600 */
[----:B------:R-:W-:Y:S11]  /*7d20*/  LOP3.LUT P0, RZ, R0, 0x3, R57, 0x48, !PT ;  /* 0x0000000300ff7812 */ /* 0x000ff60007804839 */
[----:B------:R-:W-:Y:S02]  /*7d30*/  @!UPT UIADD3 URZ, UPT, UPT, URZ, URZ, URZ ;  /* 0x000000fffffff290 */ /* 0x000fe4000fffe0ff */
[----:B------:R-:W-:Y:S05]  /*7d40*/  @!P0 BRA `(.L_x_128) ;  /* 0x0000000000408947 */ /* 0x000fea0003800000 */
[----:B------:R-:W1:Y:S01]  /*7d50*/  LDCU.64 UR8, c[0x4][0x70] ;  /* 0x01000e00ff0877ac */ /* 0x000e620008000a00 */
[----:B------:R-:W-:Y:S01]  /*7d60*/  MOV R3, 0x0 ;  /* 0x0000000000037802 */ /* 0x000fe20000000f00 */
[----:B------:R-:W-:Y:S02]  /*7d70*/  HFMA2 R12, -RZ, RZ, 0, 5.9604644775390625e-08 ;  /* 0x00000001ff0c7431 */ /* 0x000fe400000001ff */
[----:B------:R-:W-:Y:S02]  /*7d80*/  IMAD.MOV.U32 R8, RZ, RZ, 0x192 ;  /* 0x00000192ff087424 */ /* 0x000fe400078e00ff */
[----:B------:R-:W-:Y:S01]  /*7d90*/  IMAD.MOV.U32 R13, RZ, RZ, RZ ;  /* 0x000000ffff0d7224 */ /* 0x000fe200078e00ff */
[----:B------:R-:W2:Y:S01]  /*7da0*/  LDCU.64 UR6, c[0x4][0x78] ;  /* 0x01000f00ff0677ac */ /* 0x000ea20008000a00 */
[----:B------:R-:W3:Y:S01]  /*7db0*/  LDC.64 R2, c[0x4][R3] ;  /* 0x0100000003027b82 */ /* 0x000ee20000000a00 */
[----:B------:R-:W5:Y:S01]  /*7dc0*/  LDCU.64 UR4, c[0x4][0x10] ;  /* 0x01000200ff0477ac */ /* 0x000f620008000a00 */
[----:B-1----:R-:W-:Y:S01]  /*7dd0*/  MOV R5, UR9 ;  /* 0x0000000900057c02 */ /* 0x002fe20008000f00 */
[----:B------:R-:W-:Y:S01]  /*7de0*/  IMAD.U32 R4, RZ, RZ, UR8 ;  /* 0x00000008ff047e24 */ /* 0x000fe2000f8e00ff */
[----:B--2---:R-:W-:Y:S01]  /*7df0*/  MOV R7, UR7 ;  /* 0x0000000700077c02 */ /* 0x004fe20008000f00 */
[----:B------:R-:W-:Y:S01]  /*7e00*/  IMAD.U32 R6, RZ, RZ, UR6 ;  /* 0x00000006ff067e24 */ /* 0x000fe2000f8e00ff */
[----:B-----5:R-:W-:Y:S01]  /*7e10*/  MOV R11, UR5 ;  /* 0x00000005000b7c02 */ /* 0x020fe20008000f00 */
[----:B------:R-:W-:Y:S02]  /*7e20*/  IMAD.U32 R10, RZ, RZ, UR4 ;  /* 0x00000004ff0a7e24 */ /* 0x000fe4000f8e00ff */
[----:B------:R-:W-:Y:S07]  /*7e30*/  LEPC R20, `(.L_x_128) ;  /* 0x000000001014794e */ /* 0x000fee0000000000 */
[----:B---34-:R-:W-:Y:S05]  /*7e40*/  CALL.ABS.NOINC R2 ;  /* 0x0000000002007343 */ /* 0x018fea0003c00000 */
.L_x_128:
[----:B------:R-:W-:Y:S01]  /*7e50*/  ISETP.NE.AND P0, PT, R67, RZ, PT ;  /* 0x000000ff4300720c */ /* 0x000fe20003f05270 */
[----:B------:R-:W-:Y:S05]  /*7e60*/  WARPSYNC.ALL ;  /* 0x0000000000007948 */ /* 0x000fea0003800000 */
[----:B------:R-:W-:Y:S01]  /*7e70*/  R2UR UR4, R25 ;  /* 0x00000000190472ca */ /* 0x000fe200000e0000 */
[----:B------:R-:W-:Y:S01]  /*7e80*/  USHF.L.U32 UR6, UR45, 0xd, URZ ;  /* 0x0000000d2d067899 */ /* 0x000fe200080006ff */
[----:B----4-:R-:W-:Y:S01]  /*7e90*/  LOP3.LUT R0, R48, 0xffffe000, RZ, 0xc0, !PT ;  /* 0xffffe00030007812 */ /* 0x010fe200078ec0ff */
[----:B------:R-:W-:Y:S01]  /*7ea0*/  BSSY.RECONVERGENT B0, `(.L_x_129) ;  /* 0x0000065000007945 */ /* 0x000fe20003800200 */
[----:B------:R-:W-:Y:S02]  /*7eb0*/  LOP3.LUT R2, R49, 0xffffe000, RZ, 0xc0, !PT ;  /* 0xffffe00031027812 */ /* 0x000fe400078ec0ff */
[----:B------:R-:W-:Y:S01]  /*7ec0*/  LOP3.LUT R3, R50, 0xffffe000, RZ, 0xc0, !PT ;  /* 0xffffe00032037812 */ /* 0x000fe200078ec0ff */
[----:B---3--:R-:W-:Y:S01]  /*7ed0*/  VIADD R79, R66, UR6 ;  /* 0x00000006424f7c36 */ /* 0x008fe20008000000 */
[----:B------:R-:W-:Y:S02]  /*7ee0*/  LOP3.LUT R20, R51, 0xffffe000, RZ, 0xc0, !PT ;  /* 0xffffe00033147812 */ /* 0x000fe400078ec0ff */
[----:B------:R-:W-:Y:S01]  /*7ef0*/  LOP3.LUT R21, R44, 0xffffe000, RZ, 0xc0, !PT ;  /* 0xffffe0002c157812 */ /* 0x000fe200078ec0ff */
[----:B------:R-:W-:Y:S01]  /*7f00*/  IMAD.IADD R76, R76, 0x1, R79 ;  /* 0x000000014c4c7824 */ /* 0x000fe200078e024f */
[----:B------:R-:W-:Y:S01]  /*7f10*/  LOP3.LUT R26, R45, 0xffffe000, RZ, 0xc0, !PT ;  /* 0xffffe0002d1a7812 */ /* 0x000fe200078ec0ff */
[----:B------:R-:W1:Y:S01]  /*7f20*/  LDTM.x16 R4, tmem[UR4+0x10] ;  /* 0x00001004000479ee */ /* 0x000e620008240000 */
[----:B------:R-:W-:Y:S01]  /*7f30*/  LOP3.LUT R29, R46, 0xffffe000, RZ, 0xc0, !PT ;  /* 0xffffe0002e1d7812 */ /* 0x000fe200078ec0ff */
[----:B------:R-:W-:Y:S01]  /*7f40*/  NOP ;  /* 0x0000000000007918 */ /* 0x000fe20000000000 */
[----:B------:R-:W-:Y:S02]  /*7f50*/  IADD3 R75, PT, PT, R75, 0x160, RZ ;  /* 0x000001604b4b7810 */ /* 0x000fe40007ffe0ff */
[----:B------:R-:W-:Y:S02]  /*7f60*/  LOP3.LUT R28, R47, 0xffffe000, RZ, 0xc0, !PT ;  /* 0xffffe0002f1c7812 */ /* 0x000fe400078ec0ff */
[----:B------:R-:W-:Y:S02]  /*7f70*/  IADD3 R78, PT, PT, R77, R79, RZ ;  /* 0x0000004f4d4e7210 */ /* 0x000fe40007ffe0ff */
[----:B------:R-:W-:Y:S02]  /*7f80*/  LOP3.LUT R77, R75, 0xfefffff8, RZ, 0xc0, !PT ;  /* 0xfefffff84b4d7812 */ /* 0x000fe400078ec0ff */
[----:B------:R-:W-:Y:S01]  /*7f90*/  LOP3.LUT R31, R40, 0xffffe000, RZ, 0xc0, !PT ;  /* 0xffffe000281f7812 */ /* 0x000fe200078ec0ff */
[----:B------:R-:W-:Y:S01]  /*7fa0*/  IMAD.IADD R75, R65, 0x1, R78 ;  /* 0x00000001414b7824 */ /* 0x000fe200078e024e */
[----:B------:R-:W-:Y:S01]  /*7fb0*/  LOP3.LUT R30, R41, 0xffffe000, RZ, 0xc0, !PT ;  /* 0xffffe000291e7812 */ /* 0x000fe200078ec0ff */
[----:B-1----:R1:W-:Y:S01]  /*7fc0*/  SYNCS.ARRIVE.TRANS64.RED.A1T0 RZ, [R77+URZ], RZ ;  /* 0x000000ff4dff79a7 */ /* 0x0023e200081004ff */
[----:B------:R-:W-:Y:S02]  /*7fd0*/  LOP3.LUT R33, R42, 0xffffe000, RZ, 0xc0, !PT ;  /* 0xffffe0002a217812 */ /* 0x000fe400078ec0ff */
[----:B------:R-:W-:Y:S02]  /*7fe0*/  LOP3.LUT R32, R43, 0xffffe000, RZ, 0xc0, !PT ;  /* 0xffffe0002b207812 */ /* 0x000fe400078ec0ff */
[----:B------:R-:W-:Y:S02]  /*7ff0*/  LOP3.LUT R35, R36, 0xffffe000, RZ, 0xc0, !PT ;  /* 0xffffe00024237812 */ /* 0x000fe400078ec0ff */
[----:B------:R-:W-:Y:S02]  /*8000*/  LOP3.LUT R34, R37, 0xffffe000, RZ, 0xc0, !PT ;  /* 0xffffe00025227812 */ /* 0x000fe400078ec0ff */
[----:B------:R-:W-:Y:S01]  /*8010*/  LOP3.LUT R37, R38, 0xffffe000, RZ, 0xc0, !PT ;  /* 0xffffe00026257812 */ /* 0x000fe200078ec0ff */
[C---:B------:R-:W-:Y:S01]  /*8020*/  FMUL R4, R24.reuse, R4 ;  /* 0x0000000418047220 */ /* 0x040fe20000400000 */
[C---:B------:R-:W-:Y:S01]  /*8030*/  FMUL R5, R24.reuse, R5 ;  /* 0x0000000518057220 */ /* 0x040fe20000400000 */
[C---:B------:R-:W-:Y:S01]  /*8040*/  FMUL R6, R24.reuse, R6 ;  /* 0x0000000618067220 */ /* 0x040fe20000400000 */
[C---:B------:R-:W-:Y:S01]  /*8050*/  FMUL R7, R24.reuse, R7 ;  /* 0x0000000718077220 */ /* 0x040fe20000400000 */
[C---:B------:R-:W-:Y:S01]  /*8060*/  FFMA R4, R27.reuse, R0, R4 ;  /* 0x000000001b047223 */ /* 0x040fe20000000004 */
[C---:B------:R-:W-:Y:S01]  /*8070*/  FFMA R5, R27.reuse, R2, R5 ;  /* 0x000000021b057223 */ /* 0x040fe20000000005 */
[C---:B------:R-:W-:Y:S01]  /*8080*/  FFMA R6, R27.reuse, R3, R6 ;  /* 0x000000031b067223 */ /* 0x040fe20000000006 */
[C---:B------:R-:W-:Y:S01]  /*8090*/  FFMA R7, R27.reuse, R20, R7 ;  /* 0x000000141b077223 */ /* 0x040fe20000000007 */
[C---:B------:R-:W-:Y:S01]  /*80a0*/  FMUL R8, R24.reuse, R8 ;  /* 0x0000000818087220 */ /* 0x040fe20000400000 */
[C---:B------:R-:W-:Y:S01]  /*80b0*/  FMUL R9, R24.reuse, R9 ;  /* 0x0000000918097220 */ /* 0x040fe20000400000 */
[C---:B------:R-:W-:Y:S01]  /*80c0*/  FMUL R10, R24.reuse, R10 ;  /* 0x0000000a180a7220 */ /* 0x040fe20000400000 */
[C---:B------:R-:W-:Y:S01]  /*80d0*/  FMUL R11, R24.reuse, R11 ;  /* 0x0000000b180b7220 */ /* 0x040fe20000400000 */
[----:B------:R-:W-:Y:S01]  /*80e0*/  F2FP.TF32.F32.PACK_B R4, R4 ;  /* 0x00000004ff04723e */ /* 0x000fe200024050ff */
[C---:B------:R-:W-:Y:S01]  /*80f0*/  FFMA R8, R27.reuse, R21, R8 ;  /* 0x000000151b087223 */ /* 0x040fe20000000008 */
[----:B------:R-:W-:Y:S01]  /*8100*/  F2FP.TF32.F32.PACK_B R5, R5 ;  /* 0x00000005ff05723e */ /* 0x000fe200024050ff */
[C---:B------:R-:W-:Y:S01]  /*8110*/  FFMA R9, R27.reuse, R26, R9 ;  /* 0x0000001a1b097223 */ /* 0x040fe20000000009 */
[----:B------:R-:W-:Y:S01]  /*8120*/  F2FP.TF32.F32.PACK_B R6, R6 ;  /* 0x00000006ff06723e */ /* 0x000fe200024050ff */
[C---:B------:R-:W-:Y:S01]  /*8130*/  FFMA R10, R27.reuse, R29, R10 ;  /* 0x0000001d1b0a7223 */ /* 0x040fe2000000000a */
[----:B------:R-:W-:Y:S01]  /*8140*/  F2FP.TF32.F32.PACK_B R7, R7 ;  /* 0x00000007ff07723e */ /* 0x000fe200024050ff */
[C---:B------:R-:W-:Y:S01]  /*8150*/  FFMA R11, R27.reuse, R28, R11 ;  /* 0x0000001c1b0b7223 */ /* 0x040fe2000000000b */
[C---:B------:R-:W-:Y:S01]  /*8160*/  FMUL R12, R24.reuse, R12 ;  /* 0x0000000c180c7220 */ /* 0x040fe20000400000 */
[----:B------:R-:W-:Y:S01]  /*8170*/  F2FP.TF32.F32.PACK_B R8, R8 ;  /* 0x00000008ff08723e */ /* 0x000fe200024050ff */
[C---:B------:R-:W-:Y:S01]  /*8180*/  FMUL R13, R24.reuse, R13 ;  /* 0x0000000d180d7220 */ /* 0x040fe20000400000 */
[----:B------:R1:W-:Y:S01]  /*8190*/  STS.128 [R66+UR6], R4 ;  /* 0x0000000442007988 */ /* 0x0003e20008000c06 */
        /* <DEDUP_REMOVED lines=8> */
[----:B------:R-:W-:Y:S01]  /*8220*/  FFMA R15, R27, R32, R15 ;  /* 0x000000201b0f7223 */ /* 0x000fe2000000000f */
[C---:B------:R-:W-:Y:S01]  /*8230*/  FMUL R16, R24.reuse, R16 ;  /* 0x0000001018107220 */ /* 0x040fe20000400000 */
[----:B------:R-:W-:Y:S01]  /*8240*/  F2FP.TF32.F32.PACK_B R12, R12 ;  /* 0x0000000cff0c723e */ /* 0x000fe200024050ff */
[----:B------:R1:W-:Y:S01]  /*8250*/  STS.128 [R78+0x10], R8 ;  /* 0x000010084e007388 */ /* 0x0003e20000000c00 */
[C---:B------:R-:W-:Y:S01]  /*8260*/  FMUL R17, R24.reuse, R17 ;  /* 0x0000001118117220 */ /* 0x040fe20000400000 */
[----:B------:R-:W-:Y:S01]  /*8270*/  LOP3.LUT R36, R39, 0xffffe000, RZ, 0xc0, !PT ;  /* 0xffffe00027247812 */ /* 0x000fe200078ec0ff */
[C---:B------:R-:W-:Y:S01]  /*8280*/  FMUL R18, R24.reuse, R18 ;  /* 0x0000001218127220 */ /* 0x040fe20000400000 */
[----:B------:R-:W-:Y:S01]  /*8290*/  FMUL R19, R24, R19 ;  /* 0x0000001318137220 */ /* 0x000fe20000400000 */
[----:B------:R-:W-:Y:S01]  /*82a0*/  F2FP.TF32.F32.PACK_B R13, R13 ;  /* 0x0000000dff0d723e */ /* 0x000fe200024050ff */
[C---:B------:R-:W-:Y:S01]  /*82b0*/  FFMA R16, R27.reuse, R35, R16 ;  /* 0x000000231b107223 */ /* 0x040fe20000000010 */
[----:B------:R-:W-:Y:S01]  /*82c0*/  F2FP.TF32.F32.PACK_B R14, R14 ;  /* 0x0000000eff0e723e */ /* 0x000fe200024050ff */
[C---:B------:R-:W-:Y:S01]  /*82d0*/  FFMA R17, R27.reuse, R34, R17 ;  /* 0x000000221b117223 */ /* 0x040fe20000000011 */
[----:B------:R-:W-:Y:S01]  /*82e0*/  F2FP.TF32.F32.PACK_B R15, R15 ;  /* 0x0000000fff0f723e */ /* 0x000fe200024050ff */
[C---:B------:R-:W-:Y:S01]  /*82f0*/  FFMA R18, R27.reuse, R37, R18 ;  /* 0x000000251b127223 */ /* 0x040fe20000000012 */
[----:B------:R-:W-:Y:S01]  /*8300*/  FFMA R19, R27, R36, R19 ;  /* 0x000000241b137223 */ /* 0x000fe20000000013 */
[----:B------:R-:W-:Y:S02]  /*8310*/  F2FP.TF32.F32.PACK_B R16, R16 ;  /* 0x00000010ff10723e */ /* 0x000fe400024050ff */
[----:B------:R1:W-:Y:S01]  /*8320*/  STS.128 [R76+0x20], R12 ;  /* 0x0000200c4c007388 */ /* 0x0003e20000000c00 */
[----:B------:R-:W-:Y:S02]  /*8330*/  F2FP.TF32.F32.PACK_B R17, R17 ;  /* 0x00000011ff11723e */ /* 0x000fe400024050ff */
        /* <DEDUP_REMOVED lines=14> */
[----:B------:R-:W-:Y:S01]  /*8420*/  UIADD3 UR7, UPT, UPT, UR46, UR6, URZ ;  /* 0x000000062e077290 */ /* 0x000fe2000fffe0ff */
[----:B------:R-:W-:Y:S01]  /*8430*/  R2UR UR12, R71 ;  /* 0x00000000470c72ca */ /* 0x000fe200000e0000 */
[----:B------:R-:W-:Y:S02]  /*8440*/  UIADD3 UR9, UPT, UPT, UR47, 0x10, URZ ;  /* 0x000000102f097890 */ /* 0x000fe4000fffe0ff */
[----:B------:R-:W-:Y:S02]  /*8450*/  UIADD3 UR8, UPT, UPT, UR7, 0x200, URZ ;  /* 0x0000020007087890 */ /* 0x000fe4000fffe0ff */
[----:B------:R-:W-:Y:S02]  /*8460*/  UIADD3 UR7, UPT, UPT, UR7, 0x1200, URZ ;  /* 0x0000120007077890 */ /* 0x000fe4000fffe0ff */
[----:B------:R-:W-:Y:S02]  /*8470*/  UIADD3 UR13, UPT, UPT, UR47, 0x30, URZ ;  /* 0x000000302f0d7890 */ /* 0x000fe4000fffe0ff */
[----:B--2---:R-:W-:Y:S04]  /*8480*/  UIADD3 UR4, UP0, UPT, UR14, 0x680, URZ ;  /* 0x000006800e047890 */ /* 0x004fe8000ff1e0ff */
[----:B------:R-:W-:Y:S09]  /*8490*/  UIADD3.X UR5, UPT, UPT, URZ, UR15, URZ, UP0, !UPT ;  /* 0x0000000fff057290 */ /* 0x000ff200087fe4ff */
[----:B------:R2:W-:Y:S02]  /*84a0*/  UTMASTG.4D.IM2COL [UR8], [UR4] ;  /* 0x00000008040073b5 */ /* 0x0005e40008058000 */
[----:B--2---:R-:W-:Y:S01]  /*84b0*/  UMOV UR8, UR7 ;  /* 0x0000000700087c82 */ /* 0x004fe20008000000 */
[----:B------:R-:W-:Y:S02]  /*84c0*/  UMOV UR9, UR13 ;  /* 0x0000000d00097c82 */ /* 0x000fe40008000000 */
[----:B------:R2:W-:Y:S02]  /*84d0*/  UTMASTG.4D.IM2COL [UR8], [UR4] ;  /* 0x00000008040073b5 */ /* 0x0005e40008058000 */
[----:B--2---:R0:W-:Y:S02]  /*84e0*/  UTMACMDFLUSH ;  /* 0x00000000000079b7 */ /* 0x0041e40000000000 */
.L_x_130:
[----:B------:R-:W-:Y:S05]  /*84f0*/  BSYNC.RECONVERGENT B0 ;  /* 0x0000000000007941 */ /* 0x000fea0003800200 */
.L_x_129:
[----:B------:R-:W-:Y:S01]  /*8500*/  UIADD3 UR4, UPT, UPT, UR45, 0x1, URZ ;  /* 0x000000012d047890 */ /* 0x000fe2000fffe0ff */
[----:B------:R-:W-:Y:S03]  /*8510*/  BSSY.RECONVERGENT B0, `(.L_x_131) ;  /* 0x0000008000007945 */ /* 0x000fe60003800200 */
[----:B------:R-:W-:Y:S04]  /*8520*/  UISETP.NE.AND UP0, UPT, UR4, 0x3, UPT ;  /* 0x000000030400788c */ /* 0x000fe8000bf05270 */
[----:B------:R-:W-:Y:S02]  /*8530*/  UISETP.EQ.XOR UP1, UPT, UR44, 0x3, !UP0 ;  /* 0x000000032c00788c */ /* 0x000fe4000c722a70 */
[----:B------:R-:W-:Y:S02]  /*8540*/  USEL UR48, UR4, URZ, UP0 ;  /* 0x000000ff04307287 */ /* 0x000fe40008000000 */
[----:B------:R-:W-:Y:S04]  /*8550*/  USEL UR5, URZ, 0x1, !UP1 ;  /* 0x00000001ff057887 */ /* 0x000fe8000c800000 */
[----:B------:R-:W-:Y:S01]  /*8560*/  ULOP3.LUT UR51, UR51, UR5, URZ, 0x3c, !UPT ;  /* 0x0000000533337292 */ /* 0x000fe2000f8e3cff */
[----:B------:R-:W-:Y:S11]  /*8570*/  @P0 BRA `(.L_x_132) ;  /* 0x0000000000040947 */ /* 0x000ff60003800000 */
[----:B------:R-:W-:Y:S04]  /*8580*/  DEPBAR.LE SB0, 0x1 ;  /* 0x000080400000791a */ /* 0x000fe80000000000 */
.L_x_132:
[----:B------:R-:W-:Y:S05]  /*8590*/  BSYNC.RECONVERGENT B0 ;  /* 0x0000000000007941 */ /* 0x000fea0003800200 */
.L_x_131:
[----:B------:R-:W-:Y:S01]  /*85a0*/  BAR.SYNC.DEFER_BLOCKING 0x1, 0x80 ;  /* 0x0042000000007b1d */ /* 0x000fe20000010000 */
[----:B------:R-:W-:Y:S01]  /*85b0*/  UISETP.NE.AND UP0, UPT, UR50, -0x2, UPT ;  /* 0xfffffffe3200788c */ /* 0x000fe2000bf05270 */
[----:B------:R-:W-:Y:S08]  /*85c0*/  IADD3 R0, PT, PT, R22, 0x1, RZ ;  /* 0x0000000116007810 */ /* 0x000ff00007ffe0ff */
[----:B------:R-:W-:Y:S05]  /*85d0*/  BRA.U !UP0, `(.L_x_133) ;  /* 0x0000000108287547 */ /* 0x000fea000b800000 */
[----:B------:R-:W2:Y:S01]  /*85e0*/  S2R R2, SR_CgaCtaId ;  /* 0x0000000000027919 */ /* 0x000ea20000008800 */
[----:B------:R-:W-:Y:S01]  /*85f0*/  ISETP.NE.AND P0, PT, R74, RZ, PT ;  /* 0x000000ff4a00720c */ /* 0x000fe20003f05270 */
[----:B------:R-:W-:Y:S01]  /*8600*/  IMAD.U32 R3, RZ, RZ, UR49 ;  /* 0x00000031ff037e24 */ /* 0x000fe2000f8e00ff */
[----:B------:R-:W-:Y:S04]  /*8610*/  UIADD3 UR4, UPT, UPT, UR49, 0x1, URZ ;  /* 0x0000000131047890 */ /* 0x000fe8000fffe0ff */
[----:B------:R-:W-:Y:S04]  /*8620*/  UISETP.NE.AND UP0, UPT, UR4, 0x3, UPT ;  /* 0x000000030400788c */ /* 0x000fe8000bf05270 */
[----:B------:R-:W-:Y:S03]  /*8630*/  USEL UR49, UR4, URZ, UP0 ;  /* 0x000000ff04317287 */ /* 0x000fe60008000000 */
[----:B------:R-:W-:Y:S05]  /*8640*/  @P0 LEA R3, R3, UR46, 0x3 ;  /* 0x0000002e03030c11 */ /* 0x000fea000f8e18ff */
[----:B------:R-:W-:Y:S05]  /*8650*/  @P0 VIADD R3, R3, 0x118 ;  /* 0x0000011803030836 */ /* 0x000fea0000000000 */
[----:B--2---:R-:W-:Y:S04]  /*8660*/  @P0 PRMT R2, R2, 0x654, R3 ;  /* 0x0000065402020816 */ /* 0x004fe80000000003 */
[----:B------:R2:W-:Y:S03]  /*8670*/  @P0 SYNCS.ARRIVE.TRANS64.RED.A1T0 RZ, [R2+URZ], RZ ;  /* 0x000000ff02ff09a7 */ /* 0x0005e600081004ff */
.L_x_133:
[----:B------:R-:W-:Y:S01]  /*8680*/  R2UR UR5, R58 ;  /* 0x000000003a0572ca */ /* 0x000fe200000e0000 */
[----:B------:R-:W-:Y:S01]  /*8690*/  UISETP.NE.AND UP0, UPT, UR60, URZ, UPT ;  /* 0x000000ff3c00728c */ /* 0x000fe2000bf05270 */
[----:B------:R-:W-:Y:S01]  /*86a0*/  R2UR UR4, R59 ;  /* 0x000000003b0472ca */ /* 0x000fe200000e0000 */
[----:B------:R-:W-:Y:S01]  /*86b0*/  UIADD3 UR50, UPT, UPT, UR50, 0x2, URZ ;  /* 0x0000000232327890 */ /* 0x000fe2000fffe0ff */
[C---:B------:R-:W-:Y:S01]  /*86c0*/  ISETP.NE.AND P0, PT, R0.reuse, 0x2, PT ;  /* 0x000000020000780c */ /* 0x040fe20003f05270 */
[----:B------:R-:W-:Y:S01]  /*86d0*/  UMOV UR45, UR61 ;  /* 0x0000003d002d7c82 */ /* 0x000fe20008000000 */
[----:B------:R-:W-:Y:S02]  /*86e0*/  LOP3.LUT R63, R63, 0x1, RZ, 0x3c, !PT ;  /* 0x000000013f3f7812 */ /* 0x000fe400078e3cff */
[----:B------:R-:W-:Y:S02]  /*86f0*/  SEL R3, RZ, 0x1, P0 ;  /* 0x00000001ff037807 */ /* 0x000fe40000000000 */
[----:B------:R-:W-:Y:S02]  /*8700*/  SEL R22, R0, RZ, P0 ;  /* 0x000000ff00167207 */ /* 0x000fe40000000000 */
[----:B------:R-:W-:Y:S01]  /*8710*/  LOP3.LUT R64, R64, R3, RZ, 0x3c, !PT ;  /* 0x0000000340407212 */ /* 0x000fe200078e3cff */
[----:B------:R-:W-:Y:S02]  /*8720*/  UIADD3 UR20, UPT, UPT, UR36, UR5, URZ ;  /* 0x0000000524147290 */ /* 0x000fe4000fffe0ff */
[----:B------:R-:W-:Y:S01]  /*8730*/  UIADD3 UR44, UPT, UPT, UR37, UR4, URZ ;  /* 0x00000004252c7290 */ /* 0x000fe2000fffe0ff */
[----:B------:R-:W-:Y:S11]  /*8740*/  BRA.U UP0, `(.L_x_134) ;  /* 0xffffffd9009c7547 */ /* 0x000ff6000b83ffff */
[----:B------:R-:W-:-:S13]  /*8750*/  R2UR UR4, R60 ;  /* 0x000000003c0472ca */ /* 0x000fda00000e0000 */
[----:B------:R-:W-:-:S09]  /*8760*/  UISETP.NE.AND UP0, UPT, UR4, URZ, UPT ;  /* 0x000000ff0400728c */ /* 0x000fd2000bf05270 */
[----:B------:R-:W-:Y:S05]  /*8770*/  BRA.U !UP0, `(.L_x_135) ;  /* 0x0000000108487547 */ /* 0x000fea000b800000 */
[----:B------:R-:W3:Y:S02]  /*8780*/  LDCU.64 UR4, c[0x0][0x890] ;  /* 0x00011200ff0477ac */ /* 0x000ee40008000a00 */
[----:B---3--:R-:W-:-:S04]  /*8790*/  UISETP.NE.U32.AND UP0, UPT, UR4, URZ, UPT ;  /* 0x000000ff0400728c */ /* 0x008fc8000bf05070 */
[----:B------:R-:W-:-:S09]  /*87a0*/  UISETP.NE.AND.EX UP0, UPT, UR5, URZ, UPT, UP0 ;  /* 0x000000ff0500728c */ /* 0x000fd2000bf05300 */
[----:B------:R-:W-:Y:S05]  /*87b0*/  BRA.U UP0, `(.L_x_136) ;  /* 0x00000001000c7547 */ /* 0x000fea000b800000 */
[----:B------:R-:W-:-:S13]  /*87c0*/  FSETP.NEU.AND P0, PT, R27, RZ, PT ;  /* 0x000000ff1b00720b */ /* 0x000fda0003f0d000 */
[----:B------:R-:W-:Y:S05]  /*87d0*/  @!P0 EXIT ;  /* 0x000000000000894d */ /* 0x000fea0003800000 */
[----:B------:R-:W-:Y:S05]  /*87e0*/  BRA `(.L_x_135) ;  /* 0x00000000002c7947 */ /* 0x000fea0003800000 */
.L_x_136:
[----:B------:R-:W-:Y:S01]  /*87f0*/  ISETP.NE.AND P0, PT, R73, RZ, PT ;  /* 0x000000ff4900720c */ /* 0x000fe20003f05270 */
[----:B------:R-:W-:-:S12]  /*8800*/  BSSY.RECONVERGENT B0, `(.L_x_135) ;  /* 0x0000009000007945 */ /* 0x000fd80003800200 */
[----:B------:R-:W-:Y:S05]  /*8810*/  @P0 BRA `(.L_x_137) ;  /* 0x0000000000140947 */ /* 0x000fea0003800000 */
[----:B------:R-:W3:Y:S02]  /*8820*/  LDCU.64 UR4, c[0x0][0x888] ;  /* 0x00011100ff0477ac */ /* 0x000ee40008000a00 */
[----:B---3--:R-:W-:-:S04]  /*8830*/  ISETP.NE.U32.AND P0, PT, RZ, UR4, PT ;  /* 0x00000004ff007c0c */ /* 0x008fc8000bf05070 */
[----:B------:R-:W-:-:S13]  /*8840*/  ISETP.NE.AND.EX P0, PT, RZ, UR5, PT, P0 ;  /* 0x00000005ff007c0c */ /* 0x000fda000bf05300 */
[----:B------:R-:W-:Y:S05]  /*8850*/  @!P0 EXIT ;  /* 0x000000000000894d */ /* 0x000fea0003800000 */
[----:B------:R-:W-:Y:S05]  /*8860*/  BRA `(.L_x_138) ;  /* 0x0000000000087947 */ /* 0x000fea0003800000 */
.L_x_137:
[----:B------:R-:W-:-:S13]  /*8870*/  FSETP.NEU.AND P0, PT, R27, RZ, PT ;  /* 0x000000ff1b00720b */ /* 0x000fda0003f0d000 */
[----:B------:R-:W-:Y:S05]  /*8880*/  @!P0 EXIT ;  /* 0x000000000000894d */ /* 0x000fea0003800000 */
.L_x_138:
[----:B------:R-:W-:Y:S05]  /*8890*/  BSYNC.RECONVERGENT B0 ;  /* 0x0000000000007941 */ /* 0x000fea0003800200 */
.L_x_135:
[----:B------:R-:W3:Y:S01]  /*88a0*/  S2UR UR5, SR_CgaCtaId ;  /* 0x00000000000579c3 */ /* 0x000ee20000008800 */
[----:B------:R-:W-:Y:S01]  /*88b0*/  ULEA UR4, UR49, UR46, 0x3 ;  /* 0x0000002e31047291 */ /* 0x000fe2000f8e18ff */
[----:B------:R-:W-:-:S04]  /*88c0*/  DEPBAR.LE SB0, 0x0 ;  /* 0x000080000000791a */ /* 0x000fc80000000000 */
[----:B------:R-:W-:-:S04]  /*88d0*/  UIADD3 UR4, UPT, UPT, UR4, 0x118, URZ ;  /* 0x0000011804047890 */ /* 0x000fc8000fffe0ff */
[----:B---3--:R-:W-:-:S09]  /*88e0*/  UPRMT UR4, UR5, 0x654, UR4 ;  /* 0x0000065405047896 */ /* 0x008fd20008000004 */
[----:B------:R-:W-:Y:S01]  /*88f0*/  SYNCS.ARRIVE.TRANS64.RED.A1T0 RZ, [UR4], RZ ;  /* 0x000000ffffff79a7 */ /* 0x000fe20008100404 */
[----:B------:R-:W-:Y:S05]  /*8900*/  EXIT ;  /* 0x000000000000794d */ /* 0x000fea0003800000 */
.L_x_25:
[----:B------:R-:W-:Y:S07]  /*8910*/  MOV R0, UR17 ;  /* 0x0000001100007c02 */ /* 0x000fee0008000f00 */
.L_x_139:
[----:B-1----:R1:W2:Y:S02]  /*8920*/  SYNCS.PHASECHK.TRANS64.TRYWAIT P0, [R0+URZ+0x80], R5 ;  /* 0x00008005000075a7 */ /* 0x0022a400080011ff */
[----:B--2---:R-:W-:Y:S05]  /*8930*/  @!P0 NANOSLEEP.SYNCS 0x989680 ;  /* 0x009896800000895d */ /* 0x004fea0003900000 */
[----:B------:R-:W2:Y:S02]  /*8940*/  @!P0 SYNCS.PHASECHK.TRANS64 P0, [R0+URZ+0x80], R5 ;  /* 0x00008005000085a7 */ /* 0x000ea400080010ff */
[----:B--2---:R-:W-:Y:S05]  /*8950*/  @!P0 BRA `(.L_x_139) ;  /* 0xfffffffc00f08947 */ /* 0x004fea000383ffff */
[----:B------:R-:W-:Y:S05]  /*8960*/  BRA `(.L_x_24) ;  /* 0xffffff9000c87947 */ /* 0x000fea000383ffff */
.L_x_32:
[----:B------:R-:W-:Y:S07]  /*8970*/  MOV R0, UR17 ;  /* 0x0000001100007c02 */ /* 0x000fee0008000f00 */
.L_x_140:
[----:B-1----:R1:W2:Y:S02]  /*8980*/  SYNCS.PHASECHK.TRANS64.TRYWAIT P0, [R0+URZ+0x80], R5 ;  /* 0x00008005000075a7 */ /* 0x0022a400080011ff */
[----:B--2---:R-:W-:Y:S05]  /*8990*/  @!P0 NANOSLEEP.SYNCS 0x989680 ;  /* 0x009896800000895d */ /* 0x004fea0003900000 */
[----:B------:R-:W2:Y:S02]  /*89a0*/  @!P0 SYNCS.PHASECHK.TRANS64 P0, [R0+URZ+0x80], R5 ;  /* 0x00008005000085a7 */ /* 0x000ea400080010ff */
[----:B--2---:R-:W-:Y:S05]  /*89b0*/  @!P0 BRA `(.L_x_140) ;  /* 0xfffffffc00f08947 */ /* 0x004fea000383ffff */
[----:B------:R-:W-:Y:S05]  /*89c0*/  BRA `(.L_x_31) ;  /* 0xffffff9800247947 */ /* 0x000fea000383ffff */
.L_x_37:
[----:B------:R-:W-:-:S07]  /*89d0*/  MOV R0, UR25 ;  /* 0x0000001900007c02 */ /* 0x000fce0008000f00 */
.L_x_141:
[----:B-1----:R1:W2:Y:S02]  /*89e0*/  SYNCS.PHASECHK.TRANS64.TRYWAIT P0, [R0+URZ+0x140], R3 ;  /* 0x00014003000075a7 */ /* 0x0022a400080011ff */
[----:B--2---:R-:W-:Y:S05]  /*89f0*/  @!P0 NANOSLEEP.SYNCS 0x989680 ;  /* 0x009896800000895d */ /* 0x004fea0003900000 */
[----:B------:R-:W2:Y:S02]  /*8a00*/  @!P0 SYNCS.PHASECHK.TRANS64 P0, [R0+URZ+0x140], R3 ;  /* 0x00014003000085a7 */ /* 0x000ea400080010ff */
[----:B--2---:R-:W-:Y:S05]  /*8a10*/  @!P0 BRA `(.L_x_141) ;  /* 0xfffffffc00f08947 */ /* 0x004fea000383ffff */
[----:B------:R-:W-:Y:S05]  /*8a20*/  BRA `(.L_x_142) ;  /* 0xffffff9800f07947 */ /* 0x000fea000383ffff */
.L_x_41:
[----:B------:R-:W-:-:S07]  /*8a30*/  MOV R0, UR4 ;  /* 0x0000000400007c02 */ /* 0x000fce0008000f00 */
.L_x_143:
[----:B-1----:R1:W2:Y:S02]  /*8a40*/  SYNCS.PHASECHK.TRANS64.TRYWAIT P0, [R0+URZ], R3 ;  /* 0x00000003000075a7 */ /* 0x0022a400080011ff */
[----:B--2---:R-:W-:Y:S05]  /*8a50*/  @!P0 NANOSLEEP.SYNCS 0x989680 ;  /* 0x009896800000895d */ /* 0x004fea0003900000 */
[----:B------:R-:W2:Y:S02]  /*8a60*/  @!P0 SYNCS.PHASECHK.TRANS64 P0, [R0+URZ], R3 ;  /* 0x00000003000085a7 */ /* 0x000ea400080010ff */
[----:B--2---:R-:W-:Y:S05]  /*8a70*/  @!P0 BRA `(.L_x_143) ;  /* 0xfffffffc00f08947 */ /* 0x004fea000383ffff */
[----:B------:R-:W-:Y:S05]  /*8a80*/  BRA `(.L_x_144) ;  /* 0xffffffa000887947 */ /* 0x000fea000383ffff */
.L_x_42:
[----:B------:R-:W-:-:S07]  /*8a90*/  MOV R0, UR5 ;  /* 0x0000000500007c02 */ /* 0x000fce0008000f00 */
.L_x_145:
[----:B-1----:R1:W2:Y:S02]  /*8aa0*/  SYNCS.PHASECHK.TRANS64.TRYWAIT P0, [R0+URZ], R3 ;  /* 0x00000003000075a7 */ /* 0x0022a400080011ff */
[----:B--2---:R-:W-:Y:S05]  /*8ab0*/  @!P0 NANOSLEEP.SYNCS 0x989680 ;  /* 0x009896800000895d */ /* 0x004fea0003900000 */
[----:B------:R-:W2:Y:S02]  /*8ac0*/  @!P0 SYNCS.PHASECHK.TRANS64 P0, [R0+URZ], R3 ;  /* 0x00000003000085a7 */ /* 0x000ea400080010ff */
[----:B--2---:R-:W-:Y:S05]  /*8ad0*/  @!P0 BRA `(.L_x_145) ;  /* 0xfffffffc00f08947 */ /* 0x004fea000383ffff */
[----:B------:R-:W-:Y:S05]  /*8ae0*/  BRA `(.L_x_146) ;  /* 0xffffffa000987947 */ /* 0x000fea000383ffff */
.L_x_43:
[----:B------:R-:W-:-:S07]  /*8af0*/  MOV R0, UR5 ;  /* 0x0000000500007c02 */ /* 0x000fce0008000f00 */
.L_x_147:
[----:B-1----:R1:W2:Y:S02]  /*8b00*/  SYNCS.PHASECHK.TRANS64.TRYWAIT P0, [R0+URZ], R3 ;  /* 0x00000003000075a7 */ /* 0x0022a400080011ff */
[----:B--2---:R-:W-:Y:S05]  /*8b10*/  @!P0 NANOSLEEP.SYNCS 0x989680 ;  /* 0x009896800000895d */ /* 0x004fea0003900000 */
[----:B------:R-:W2:Y:S02]  /*8b20*/  @!P0 SYNCS.PHASECHK.TRANS64 P0, [R0+URZ], R3 ;  /* 0x00000003000085a7 */ /* 0x000ea400080010ff */
[----:B--2---:R-:W-:Y:S05]  /*8b30*/  @!P0 BRA `(.L_x_147) ;  /* 0xfffffffc00f08947 */ /* 0x004fea000383ffff */
[----:B------:R-:W-:Y:S05]  /*8b40*/  BRA `(.L_x_148) ;  /* 0xffffffa000a87947 */ /* 0x000fea000383ffff */
.L_x_44:
[----:B------:R-:W-:-:S07]  /*8b50*/  MOV R0, UR5 ;  /* 0x0000000500007c02 */ /* 0x000fce0008000f00 */
.L_x_149:
[----:B-1----:R1:W2:Y:S02]  /*8b60*/  SYNCS.PHASECHK.TRANS64.TRYWAIT P0, [R0+URZ], R3 ;  /* 0x00000003000075a7 */ /* 0x0022a400080011ff */
[----:B--2---:R-:W-:Y:S05]  /*8b70*/  @!P0 NANOSLEEP.SYNCS 0x989680 ;  /* 0x009896800000895d */ /* 0x004fea0003900000 */
[----:B------:R-:W2:Y:S02]  /*8b80*/  @!P0 SYNCS.PHASECHK.TRANS64 P0, [R0+URZ], R3 ;  /* 0x00000003000085a7 */ /* 0x000ea400080010ff */
[----:B--2---:R-:W-:Y:S05]  /*8b90*/  @!P0 BRA `(.L_x_149) ;  /* 0xfffffffc00f08947 */ /* 0x004fea000383ffff */
[----:B------:R-:W-:Y:S05]  /*8ba0*/  BRA `(.L_x_150) ;  /* 0xffffffa000b87947 */ /* 0x000fea000383ffff */
.L_x_45:
[----:B------:R-:W-:-:S07]  /*8bb0*/  MOV R0, UR5 ;  /* 0x0000000500007c02 */ /* 0x000fce0008000f00 */
.L_x_151:
[----:B-1----:R1:W2:Y:S02]  /*8bc0*/  SYNCS.PHASECHK.TRANS64.TRYWAIT P0, [R0+URZ], R3 ;  /* 0x00000003000075a7 */ /* 0x0022a400080011ff */
[----:B--2---:R-:W-:Y:S05]  /*8bd0*/  @!P0 NANOSLEEP.SYNCS 0x989680 ;  /* 0x009896800000895d */ /* 0x004fea0003900000 */
[----:B------:R-:W2:Y:S02]  /*8be0*/  @!P0 SYNCS.PHASECHK.TRANS64 P0, [R0+URZ], R3 ;  /* 0x00000003000085a7 */ /* 0x000ea400080010ff */
[----:B--2---:R-:W-:Y:S05]  /*8bf0*/  @!P0 BRA `(.L_x_151) ;  /* 0xfffffffc00f08947 */ /* 0x004fea000383ffff */
[----:B------:R-:W-:Y:S05]  /*8c00*/  BRA `(.L_x_152) ;  /* 0xffffffa000c87947 */ /* 0x000fea000383ffff */
.L_x_46:
[----:B------:R-:W-:-:S07]  /*8c10*/  MOV R0, UR5 ;  /* 0x0000000500007c02 */ /* 0x000fce0008000f00 */
.L_x_153:
[----:B-1----:R1:W2:Y:S02]  /*8c20*/  SYNCS.PHASECHK.TRANS64.TRYWAIT P0, [R0+URZ], R3 ;  /* 0x00000003000075a7 */ /* 0x0022a400080011ff */
[----:B--2---:R-:W-:Y:S05]  /*8c30*/  @!P0 NANOSLEEP.SYNCS 0x989680 ;  /* 0x009896800000895d */ /* 0x004fea0003900000 */
[----:B------:R-:W2:Y:S02]  /*8c40*/  @!P0 SYNCS.PHASECHK.TRANS64 P0, [R0+URZ], R3 ;  /* 0x00000003000085a7 */ /* 0x000ea400080010ff */
[----:B--2---:R-:W-:Y:S05]  /*8c50*/  @!P0 BRA `(.L_x_153) ;  /* 0xfffffffc00f08947 */ /* 0x004fea000383ffff */
[----:B------:R-:W-:Y:S05]  /*8c60*/  BRA `(.L_x_154) ;  /* 0xffffffa000d87947 */ /* 0x000fea000383ffff */
.L_x_47:
[----:B------:R-:W-:-:S07]  /*8c70*/  MOV R0, UR5 ;  /* 0x0000000500007c02 */ /* 0x000fce0008000f00 */
.L_x_155:
[----:B-1----:R1:W2:Y:S02]  /*8c80*/  SYNCS.PHASECHK.TRANS64.TRYWAIT P0, [R0+URZ], R3 ;  /* 0x00000003000075a7 */ /* 0x0022a400080011ff */
[----:B--2---:R-:W-:Y:S05]  /*8c90*/  @!P0 NANOSLEEP.SYNCS 0x989680 ;  /* 0x009896800000895d */ /* 0x004fea0003900000 */
[----:B------:R-:W2:Y:S02]  /*8ca0*/  @!P0 SYNCS.PHASECHK.TRANS64 P0, [R0+URZ], R3 ;  /* 0x00000003000085a7 */ /* 0x000ea400080010ff */
[----:B--2---:R-:W-:Y:S05]  /*8cb0*/  @!P0 BRA `(.L_x_155) ;  /* 0xfffffffc00f08947 */ /* 0x004fea000383ffff */
[----:B------:R-:W-:Y:S05]  /*8cc0*/  BRA `(.L_x_156) ;  /* 0xffffffa000e87947 */ /* 0x000fea000383ffff */
.L_x_48:
[----:B------:R-:W-:-:S07]  /*8cd0*/  MOV R0, UR5 ;  /* 0x0000000500007c02 */ /* 0x000fce0008000f00 */
.L_x_157:
[----:B-1----:R1:W2:Y:S02]  /*8ce0*/  SYNCS.PHASECHK.TRANS64.TRYWAIT P0, [R0+URZ], R3 ;  /* 0x00000003000075a7 */ /* 0x0022a400080011ff */
[----:B--2---:R-:W-:Y:S05]  /*8cf0*/  @!P0 NANOSLEEP.SYNCS 0x989680 ;  /* 0x009896800000895d */ /* 0x004fea0003900000 */
[----:B------:R-:W2:Y:S02]  /*8d00*/  @!P0 SYNCS.PHASECHK.TRANS64 P0, [R0+URZ], R3 ;  /* 0x00000003000085a7 */ /* 0x000ea400080010ff */
[----:B--2---:R-:W-:Y:S05]  /*8d10*/  @!P0 BRA `(.L_x_157) ;  /* 0xfffffffc00f08947 */ /* 0x004fea000383ffff */
[----:B------:R-:W-:Y:S05]  /*8d20*/  BRA `(.L_x_158) ;  /* 0xffffffa000f87947 */ /* 0x000fea000383ffff */
.L_x_49:
[----:B------:R-:W-:-:S07]  /*8d30*/  MOV R0, UR5 ;  /* 0x0000000500007c02 */ /* 0x000fce0008000f00 */
.L_x_159:
[----:B-1----:R1:W2:Y:S02]  /*8d40*/  SYNCS.PHASECHK.TRANS64.TRYWAIT P0, [R0+URZ], R3 ;  /* 0x00000003000075a7 */ /* 0x0022a400080011ff */
[----:B--2---:R-:W-:Y:S05]  /*8d50*/  @!P0 NANOSLEEP.SYNCS 0x989680 ;  /* 0x009896800000895d */ /* 0x004fea0003900000 */
[----:B------:R-:W2:Y:S02]  /*8d60*/  @!P0 SYNCS.PHASECHK.TRANS64 P0, [R0+URZ], R3 ;  /* 0x00000003000085a7 */ /* 0x000ea400080010ff */
[----:B--2---:R-:W-:Y:S05]  /*8d70*/  @!P0 BRA `(.L_x_159) ;  /* 0xfffffffc00f08947 */ /* 0x004fea000383ffff */
[----:B------:R-:W-:Y:S05]  /*8d80*/  BRA `(.L_x_160) ;  /* 0xffffffa400087947 */ /* 0x000fea000383ffff */
.L_x_50:
[----:B------:R-:W-:-:S07]  /*8d90*/  MOV R0, UR5 ;  /* 0x0000000500007c02 */ /* 0x000fce0008000f00 */
.L_x_161:
[----:B-1----:R1:W2:Y:S02]  /*8da0*/  SYNCS.PHASECHK.TRANS64.TRYWAIT P0, [R0+URZ], R3 ;  /* 0x00000003000075a7 */ /* 0x0022a400080011ff */
[----:B--2---:R-:W-:Y:S05]  /*8db0*/  @!P0 NANOSLEEP.SYNCS 0x989680 ;  /* 0x009896800000895d */ /* 0x004fea0003900000 */
[----:B------:R-:W2:Y:S02]  /*8dc0*/  @!P0 SYNCS.PHASECHK.TRANS64 P0, [R0+URZ], R3 ;  /* 0x00000003000085a7 */ /* 0x000ea400080010ff */
[----:B--2---:R-:W-:Y:S05]  /*8dd0*/  @!P0 BRA `(.L_x_161) ;  /* 0xfffffffc00f08947 */ /* 0x004fea000383ffff */
[----:B------:R-:W-:Y:S05]  /*8de0*/  BRA `(.L_x_162) ;  /* 0xffffffa400187947 */ /* 0x000fea000383ffff */
.L_x_51:
[----:B------:R-:W-:-:S07]  /*8df0*/  MOV R0, UR5 ;  /* 0x0000000500007c02 */ /* 0x000fce0008000f00 */
.L_x_163:
[----:B-1----:R1:W2:Y:S02]  /*8e00*/  SYNCS.PHASECHK.TRANS64.TRYWAIT P0, [R0+URZ], R3 ;  /* 0x00000003000075a7 */ /* 0x0022a400080011ff */
[----:B--2---:R-:W-:Y:S05]  /*8e10*/  @!P0 NANOSLEEP.SYNCS 0x989680 ;  /* 0x009896800000895d */ /* 0x004fea0003900000 */
[----:B------:R-:W2:Y:S02]  /*8e20*/  @!P0 SYNCS.PHASECHK.TRANS64 P0, [R0+URZ], R3 ;  /* 0x00000003000085a7 */ /* 0x000ea400080010ff */
[----:B--2---:R-:W-:Y:S05]  /*8e30*/  @!P0 BRA `(.L_x_163) ;  /* 0xfffffffc00f08947 */ /* 0x004fea000383ffff */
[----:B------:R-:W-:Y:S05]  /*8e40*/  BRA `(.L_x_164) ;  /* 0xffffffa400287947 */ /* 0x000fea000383ffff */
.L_x_52:
[----:B------:R-:W-:-:S07]  /*8e50*/  MOV R0, UR5 ;  /* 0x0000000500007c02 */ /* 0x000fce0008000f00 */
.L_x_165:
[----:B-1----:R1:W2:Y:S02]  /*8e60*/  SYNCS.PHASECHK.TRANS64.TRYWAIT P0, [R0+URZ], R3 ;  /* 0x00000003000075a7 */ /* 0x0022a400080011ff */
[----:B--2---:R-:W-:Y:S05]  /*8e70*/  @!P0 NANOSLEEP.SYNCS 0x989680 ;  /* 0x009896800000895d */ /* 0x004fea0003900000 */
[----:B------:R-:W2:Y:S02]  /*8e80*/  @!P0 SYNCS.PHASECHK.TRANS64 P0, [R0+URZ], R3 ;  /* 0x00000003000085a7 */ /* 0x000ea400080010ff */
[----:B--2---:R-:W-:Y:S05]  /*8e90*/  @!P0 BRA `(.L_x_165) ;  /* 0xfffffffc00f08947 */ /* 0x004fea000383ffff */
[----:B------:R-:W-:Y:S05]  /*8ea0*/  BRA `(.L_x_166) ;  /* 0xffffffa400387947 */ /* 0x000fea000383ffff */
.L_x_53:
[----:B------:R-:W-:-:S07]  /*8eb0*/  MOV R0, UR5 ;  /* 0x0000000500007c02 */ /* 0x000fce0008000f00 */
.L_x_167:
[----:B-1----:R1:W2:Y:S02]  /*8ec0*/  SYNCS.PHASECHK.TRANS64.TRYWAIT P0, [R0+URZ], R3 ;  /* 0x00000003000075a7 */ /* 0x0022a400080011ff */
[----:B--2---:R-:W-:Y:S05]  /*8ed0*/  @!P0 NANOSLEEP.SYNCS 0x989680 ;  /* 0x009896800000895d */ /* 0x004fea0003900000 */
[----:B------:R-:W2:Y:S02]  /*8ee0*/  @!P0 SYNCS.PHASECHK.TRANS64 P0, [R0+URZ], R3 ;  /* 0x00000003000085a7 */ /* 0x000ea400080010ff */
[----:B--2---:R-:W-:Y:S05]  /*8ef0*/  @!P0 BRA `(.L_x_167) ;  /* 0xfffffffc00f08947 */ /* 0x004fea000383ffff */
[----:B------:R-:W-:Y:S05]  /*8f00*/  BRA `(.L_x_168) ;  /* 0xffffffa400487947 */ /* 0x000fea000383ffff */
.L_x_54:
[----:B------:R-:W-:-:S07]  /*8f10*/  MOV R0, UR5 ;  /* 0x0000000500007c02 */ /* 0x000fce0008000f00 */
.L_x_169:
[----:B-1----:R1:W2:Y:S02]  /*8f20*/  SYNCS.PHASECHK.TRANS64.TRYWAIT P0, [R0+URZ], R3 ;  /* 0x00000003000075a7 */ /* 0x0022a400080011ff */
[----:B--2---:R-:W-:Y:S05]  /*8f30*/  @!P0 NANOSLEEP.SYNCS 0x989680 ;  /* 0x009896800000895d */ /* 0x004fea0003900000 */
[----:B------:R-:W2:Y:S02]  /*8f40*/  @!P0 SYNCS.PHASECHK.TRANS64 P0, [R0+URZ], R3 ;  /* 0x00000003000085a7 */ /* 0x000ea400080010ff */
[----:B--2---:R-:W-:Y:S05]  /*8f50*/  @!P0 BRA `(.L_x_169) ;  /* 0xfffffffc00f08947 */ /* 0x004fea000383ffff */
[----:B------:R-:W-:Y:S05]  /*8f60*/  BRA `(.L_x_170) ;  /* 0xffffffa400587947 */ /* 0x000fea000383ffff */
.L_x_55:
[----:B------:R-:W-:-:S07]  /*8f70*/  MOV R0, UR5 ;  /* 0x0000000500007c02 */ /* 0x000fce0008000f00 */
.L_x_171:
[----:B-1----:R1:W2:Y:S02]  /*8f80*/  SYNCS.PHASECHK.TRANS64.TRYWAIT P0, [R0+URZ], R3 ;  /* 0x00000003000075a7 */ /* 0x0022a400080011ff */
[----:B--2---:R-:W-:Y:S05]  /*8f90*/  @!P0 NANOSLEEP.SYNCS 0x989680 ;  /* 0x009896800000895d */ /* 0x004fea0003900000 */
[----:B------:R-:W2:Y:S02]  /*8fa0*/  @!P0 SYNCS.PHASECHK.TRANS64 P0, [R0+URZ], R3 ;  /* 0x00000003000085a7 */ /* 0x000ea400080010ff */
[----:B--2---:R-:W-:Y:S05]  /*8fb0*/  @!P0 BRA `(.L_x_171) ;  /* 0xfffffffc00f08947 */ /* 0x004fea000383ffff */
[----:B------:R-:W-:Y:S05]  /*8fc0*/  BRA `(.L_x_172) ;  /* 0xffffffa400687947 */ /* 0x000fea000383ffff */
.L_x_58:
[----:B------:R-:W-:-:S07]  /*8fd0*/  MOV R4, UR4 ;  /* 0x0000000400047c02 */ /* 0x000fce0008000f00 */
.L_x_173:
[----:B--2---:R2:W3:Y:S02]  /*8fe0*/  SYNCS.PHASECHK.TRANS64.TRYWAIT P1, [R4+URZ+0x148], R7 ;  /* 0x00014807040075a7 */ /* 0x0044e400080211ff */
[----:B---3--:R-:W-:Y:S05]  /*8ff0*/  @!P1 NANOSLEEP.SYNCS 0x989680 ;  /* 0x009896800000995d */ /* 0x008fea0003900000 */
[----:B------:R-:W3:Y:S02]  /*9000*/  @!P1 SYNCS.PHASECHK.TRANS64 P1, [R4+URZ+0x148], R7 ;  /* 0x00014807040095a7 */ /* 0x000ee400080210ff */
[----:B---3--:R-:W-:Y:S05]  /*9010*/  @!P1 BRA `(.L_x_173) ;  /* 0xfffffffc00f09947 */ /* 0x008fea000383ffff */
[----:B------:R-:W-:Y:S05]  /*9020*/  BRA `(.L_x_174) ;  /* 0xffffffa400d87947 */ /* 0x000fea000383ffff */
.L_x_59:
[----:B--2---:R-:W-:-:S07]  /*9030*/  MOV R4, UR4 ;  /* 0x0000000400047c02 */ /* 0x004fce0008000f00 */
.L_x_175:
[----:B--2---:R2:W3:Y:S02]  /*9040*/  SYNCS.PHASECHK.TRANS64.TRYWAIT P1, [R4+URZ+0x140], R5 ;  /* 0x00014005040075a7 */ /* 0x0044e400080211ff */
[----:B---3--:R-:W-:Y:S05]  /*9050*/  @!P1 NANOSLEEP.SYNCS 0x989680 ;  /* 0x009896800000995d */ /* 0x008fea0003900000 */
[----:B------:R-:W3:Y:S02]  /*9060*/  @!P1 SYNCS.PHASECHK.TRANS64 P1, [R4+URZ+0x140], R5 ;  /* 0x00014005040095a7 */ /* 0x000ee400080210ff */
[----:B---3--:R-:W-:Y:S05]  /*9070*/  @!P1 BRA `(.L_x_175) ;  /* 0xfffffffc00f09947 */ /* 0x008fea000383ffff */
[----:B------:R-:W-:Y:S05]  /*9080*/  BRA `(.L_x_176) ;  /* 0xffffffa400e07947 */ /* 0x000fea000383ffff */
.L_x_69:
[----:B--2---:R-:W-:-:S04]  /*9090*/  MOV R5, UR5 ;  /* 0x0000000500057c02 */ /* 0x004fc80008000f00 */
[----:B------:R2:W3:Y:S03]  /*90a0*/  SYNCS.PHASECHK.TRANS64.TRYWAIT P0, [R5+URZ+0x8], R6 ;  /* 0x00000806050075a7 */ /* 0x0004e600080011ff */
[----:B---3--:R-:W-:Y:S05]  /*90b0*/  @!P0 NANOSLEEP.SYNCS 0x989680 ;  /* 0x009896800000895d */ /* 0x008fea0003900000 */
[----:B------:R-:W3:Y:S02]  /*90c0*/  @!P0 SYNCS.PHASECHK.TRANS64 P0, [R5+URZ+0x8], R6 ;  /* 0x00000806050085a7 */ /* 0x000ee400080010ff */
[----:B---3--:R-:W-:Y:S05]  /*90d0*/  @!P0 BRA `(.L_x_69) ;  /* 0xfffffffc00ec8947 */ /* 0x008fea000383ffff */
[----:B------:R-:W-:Y:S05]  /*90e0*/  BRA `(.L_x_68) ;  /* 0xffffffa800ac7947 */ /* 0x000fea000383ffff */
.L_x_71:
[----:B------:R-:W-:Y:S01]  /*90f0*/  BSSY B0, `(.L_x_177) ;  /* 0x0000006000007945 */ /* 0x000fe20003800000 */
[----:B------:R-:W-:-:S07]  /*9100*/  MOV R15, 0xffffffff ;  /* 0xffffffff000f7802 */ /* 0x000fce0000000f00 */
[----:B-12--5:R-:W-:Y:S05]  /*9110*/  WARPSYNC.COLLECTIVE R15, `(.L_x_178) ;  /* 0x000000000f0c7348 */ /* 0x026fea0003c00000 */
[----:B------:R-:W-:Y:S02]  /*9120*/  ELECT P6, UR79, PT ;  /* 0x00000000004f782f */ /* 0x000fe400038c0000 */
[----:B------:R-:W-:Y:S01]  /*9130*/  MOV R14, UR79 ;  /* 0x0000004f000e7c02 */ /* 0x000fe20008000f00 */
[----:B-12--5:R-:W-:Y:S10]  /*9140*/  ENDCOLLECTIVE ;  /* 0x000000000000791b */ /* 0x026ff40003800000 */
.L_x_178:
[----:B------:R-:W-:Y:S05]  /*9150*/  BSYNC B0 ;  /* 0x0000000000007941 */ /* 0x000fea0003800000 */
.L_x_177:
[----:B------:R-:W-:Y:S05]  /*9160*/  BRA `(.L_x_179) ;  /* 0xffffffa800dc7947 */ /* 0x000fea000383ffff */
.L_x_73:
[----:B--2---:R-:W-:-:S04]  /*9170*/  MOV R3, UR5 ;  /* 0x0000000500037c02 */ /* 0x004fc80008000f00 */
[----:B------:R2:W3:Y:S03]  /*9180*/  SYNCS.PHASECHK.TRANS64.TRYWAIT P0, [R3+URZ+0x8], R4 ;  /* 0x00000804030075a7 */ /* 0x0004e600080011ff */
[----:B---3--:R-:W-:Y:S05]  /*9190*/  @!P0 NANOSLEEP.SYNCS 0x989680 ;  /* 0x009896800000895d */ /* 0x008fea0003900000 */
[----:B------:R-:W3:Y:S02]  /*91a0*/  @!P0 SYNCS.PHASECHK.TRANS64 P0, [R3+URZ+0x8], R4 ;  /* 0x00000804030085a7 */ /* 0x000ee400080010ff */
[----:B---3--:R-:W-:Y:S05]  /*91b0*/  @!P0 BRA `(.L_x_73) ;  /* 0xfffffffc00ec8947 */ /* 0x008fea000383ffff */
[----:B------:R-:W-:Y:S05]  /*91c0*/  BRA `(.L_x_72) ;  /* 0xffffffa800e07947 */ /* 0x000fea000383ffff */
.L_x_74:
[----:B------:R-:W-:-:S07]  /*91d0*/  MOV R4, UR20 ;  /* 0x0000001400047c02 */ /* 0x000fce0008000f00 */
.L_x_180:
[----:B-1----:R1:W2:Y:S02]  /*91e0*/  SYNCS.PHASECHK.TRANS64.TRYWAIT P0, [R4+URZ+0x140], R5 ;  /* 0x00014005040075a7 */ /* 0x0022a400080011ff */
[----:B--2---:R-:W-:Y:S05]  /*91f0*/  @!P0 NANOSLEEP.SYNCS 0x989680 ;  /* 0x009896800000895d */ /* 0x004fea0003900000 */
[----:B------:R-:W2:Y:S02]  /*9200*/  @!P0 SYNCS.PHASECHK.TRANS64 P0, [R4+URZ+0x140], R5 ;  /* 0x00014005040085a7 */ /* 0x000ea400080010ff */
[----:B--2---:R-:W-:Y:S05]  /*9210*/  @!P0 BRA `(.L_x_180) ;  /* 0xfffffffc00f08947 */ /* 0x004fea000383ffff */
[----:B------:R-:W-:Y:S05]  /*9220*/  BRA `(.L_x_181) ;  /* 0xffffffac00d87947 */ /* 0x000fea000383ffff */
.L_x_76:
[----:B------:R-:W-:-:S07]  /*9230*/  MOV R4, UR25 ;  /* 0x0000001900047c02 */ /* 0x000fce0008000f00 */
.L_x_182:
[----:B-1----:R1:W2:Y:S02]  /*9240*/  SYNCS.PHASECHK.TRANS64.TRYWAIT P0, [R4+URZ+0x160], R5 ;  /* 0x00016005040075a7 */ /* 0x0022a400080011ff */
[----:B--2---:R-:W-:Y:S05]  /*9250*/  @!P0 NANOSLEEP.SYNCS 0x989680 ;  /* 0x009896800000895d */ /* 0x004fea0003900000 */
[----:B------:R-:W2:Y:S02]  /*9260*/  @!P0 SYNCS.PHASECHK.TRANS64 P0, [R4+URZ+0x160], R5 ;  /* 0x00016005040085a7 */ /* 0x000ea400080010ff */
[----:B--2---:R-:W-:Y:S05]  /*9270*/  @!P0 BRA `(.L_x_182) ;  /* 0xfffffffc00f08947 */ /* 0x004fea000383ffff */
[----:B------:R-:W-:Y:S05]  /*9280*/  BRA `(.L_x_75) ;  /* 0xffffffac00f87947 */ /* 0x000fea000383ffff */
.L_x_80:
[----:B-1----:R-:W-:Y:S07]  /*9290*/  MOV R4, UR18 ;  /* 0x0000001200047c02 */ /* 0x002fee0008000f00 */
.L_x_183:
[----:B-1----:R1:W2:Y:S02]  /*92a0*/  SYNCS.PHASECHK.TRANS64.TRYWAIT P0, [R4+URZ], R7 ;  /* 0x00000007040075a7 */ /* 0x0022a400080011ff */
[----:B--2---:R-:W-:Y:S05]  /*92b0*/  @!P0 NANOSLEEP.SYNCS 0x989680 ;  /* 0x009896800000895d */ /* 0x004fea0003900000 */
[----:B------:R-:W2:Y:S02]  /*92c0*/  @!P0 SYNCS.PHASECHK.TRANS64 P0, [R4+URZ], R7 ;  /* 0x00000007040085a7 */ /* 0x000ea400080010ff */
[----:B--2---:R-:W-:Y:S05]  /*92d0*/  @!P0 BRA `(.L_x_183) ;  /* 0xfffffffc00f08947 */ /* 0x004fea000383ffff */
[----:B------:R-:W-:Y:S05]  /*92e0*/  BRA `(.L_x_79) ;  /* 0xffffffb0001c7947 */ /* 0x000fea000383ffff */
.L_x_84:
[----:B--2---:R-:W-:-:S07]  /*92f0*/  MOV R0, UR4 ;  /* 0x0000000400007c02 */ /* 0x004fce0008000f00 */
.L_x_184:
[----:B-1----:R1:W2:Y:S02]  /*9300*/  SYNCS.PHASECHK.TRANS64.TRYWAIT P0, [R0+URZ], R5 ;  /* 0x00000005000075a7 */ /* 0x0022a400080011ff */
[----:B--2---:R-:W-:Y:S05]  /*9310*/  @!P0 NANOSLEEP.SYNCS 0x989680 ;  /* 0x009896800000895d */ /* 0x004fea0003900000 */
[----:B------:R-:W2:Y:S02]  /*9320*/  @!P0 SYNCS.PHASECHK.TRANS64 P0, [R0+URZ], R5 ;  /* 0x00000005000085a7 */ /* 0x000ea400080010ff */
[----:B--2---:R-:W-:Y:S05]  /*9330*/  @!P0 BRA `(.L_x_184) ;  /* 0xfffffffc00f08947 */ /* 0x004fea000383ffff */
[----:B------:R-:W-:Y:S05]  /*9340*/  BRA `(.L_x_185) ;  /* 0xffffffb400247947 */ /* 0x000fea000383ffff */
.L_x_87:
[----:B------:R-:W-:-:S07]  /*9350*/  MOV R0, UR20 ;  /* 0x0000001400007c02 */ /* 0x000fce0008000f00 */
.L_x_186:
[----:B-1----:R1:W2:Y:S02]  /*9360*/  SYNCS.PHASECHK.TRANS64.TRYWAIT P1, [R0+URZ+0x170], R5 ;  /* 0x00017005000075a7 */ /* 0x0022a400080211ff */
[----:B--2---:R-:W-:Y:S05]  /*9370*/  @!P1 NANOSLEEP.SYNCS 0x989680 ;  /* 0x009896800000995d */ /* 0x004fea0003900000 */
[----:B------:R-:W2:Y:S02]  /*9380*/  @!P1 SYNCS.PHASECHK.TRANS64 P1, [R0+URZ+0x170], R5 ;  /* 0x00017005000095a7 */ /* 0x000ea400080210ff */
[----:B--2---:R-:W-:Y:S05]  /*9390*/  @!P1 BRA `(.L_x_186) ;  /* 0xfffffffc00f09947 */ /* 0x004fea000383ffff */
[----:B------:R-:W-:Y:S05]  /*93a0*/  BRA `(.L_x_187) ;  /* 0xffffffb400707947 */ /* 0x000fea000383ffff */
.L_x_92:
[----:B------:R-:W-:Y:S07]  /*93b0*/  MOV R0, UR31 ;  /* 0x0000001f00007c02 */ /* 0x000fee0008000f00 */
.L_x_188:
[----:B--2---:R2:W4:Y:S02]  /*93c0*/  SYNCS.PHASECHK.TRANS64.TRYWAIT P0, [R0+URZ+0x140], R5 ;  /* 0x00014005000075a7 */ /* 0x00452400080011ff */
[----:B----4-:R-:W-:Y:S05]  /*93d0*/  @!P0 NANOSLEEP.SYNCS 0x989680 ;  /* 0x009896800000895d */ /* 0x010fea0003900000 */
[----:B------:R-:W4:Y:S02]  /*93e0*/  @!P0 SYNCS.PHASECHK.TRANS64 P0, [R0+URZ+0x140], R5 ;  /* 0x00014005000085a7 */ /* 0x000f2400080010ff */
[----:B----4-:R-:W-:Y:S05]  /*93f0*/  @!P0 BRA `(.L_x_188) ;  /* 0xfffffffc00f08947 */ /* 0x010fea000383ffff */
[----:B------:R-:W-:Y:S05]  /*9400*/  BRA `(.L_x_189) ;  /* 0xffffffb800a87947 */ /* 0x000fea000383ffff */
.L_x_95:
[----:B------:R-:W-:Y:S07]  /*9410*/  MOV R0, UR31 ;  /* 0x0000001f00007c02 */ /* 0x000fee0008000f00 */
.L_x_190:
[----:B--2---:R2:W4:Y:S02]  /*9420*/  SYNCS.PHASECHK.TRANS64.TRYWAIT P2, [R0+URZ+0x138], R13 ;  /* 0x0001380d000075a7 */ /* 0x00452400080411ff */
[----:B----4-:R-:W-:Y:S05]  /*9430*/  @!P2 NANOSLEEP.SYNCS 0x989680 ;  /* 0x009896800000a95d */ /* 0x010fea0003900000 */
[----:B------:R-:W4:Y:S02]  /*9440*/  @!P2 SYNCS.PHASECHK.TRANS64 P2, [R0+URZ+0x138], R13 ;  /* 0x0001380d0000a5a7 */ /* 0x000f2400080410ff */
[----:B----4-:R-:W-:Y:S05]  /*9450*/  @!P2 BRA `(.L_x_190) ;  /* 0xfffffffc00f0a947 */ /* 0x010fea000383ffff */
[----:B------:R-:W-:Y:S05]  /*9460*/  BRA `(.L_x_94) ;  /* 0xffffffc000087947 */ /* 0x000fea000383ffff */
.L_x_98:
[----:B------:R-:W-:Y:S07]  /*9470*/  MOV R0, UR7 ;  /* 0x0000000700007c02 */ /* 0x000fee0008000f00 */
.L_x_191:
[----:B--2---:R2:W3:Y:S02]  /*9480*/  SYNCS.PHASECHK.TRANS64.TRYWAIT P1, [R0+URZ+0x118], R13 ;  /* 0x0001180d000075a7 */ /* 0x0044e400080211ff */
[----:B---3--:R-:W-:Y:S05]  /*9490*/  @!P1 NANOSLEEP.SYNCS 0x989680 ;  /* 0x009896800000995d */ /* 0x008fea0003900000 */
[----:B------:R-:W3:Y:S02]  /*94a0*/  @!P1 SYNCS.PHASECHK.TRANS64 P1, [R0+URZ+0x118], R13 ;  /* 0x0001180d000095a7 */ /* 0x000ee400080210ff */
[----:B---3--:R-:W-:Y:S05]  /*94b0*/  @!P1 BRA `(.L_x_191) ;  /* 0xfffffffc00f09947 */ /* 0x008fea000383ffff */
[----:B------:R-:W-:Y:S05]  /*94c0*/  BRA `(.L_x_192) ;  /* 0xffffffc000a07947 */ /* 0x000fea000383ffff */
.L_x_99:
[----:B------:R-:W-:Y:S07]  /*94d0*/  MOV R5, UR5 ;  /* 0x0000000500057c02 */ /* 0x000fee0008000f00 */
.L_x_193:
[----:B--2---:R2:W3:Y:S02]  /*94e0*/  SYNCS.PHASECHK.TRANS64.TRYWAIT P0, [R5+URZ+0x118], R12 ;  /* 0x0001180c050075a7 */ /* 0x0044e400080011ff */
[----:B---3--:R-:W-:Y:S05]  /*94f0*/  @!P0 NANOSLEEP.SYNCS 0x989680 ;  /* 0x009896800000895d */ /* 0x008fea0003900000 */
[----:B------:R-:W3:Y:S02]  /*9500*/  @!P0 SYNCS.PHASECHK.TRANS64 P0, [R5+URZ+0x118], R12 ;  /* 0x0001180c050085a7 */ /* 0x000ee400080010ff */
[----:B---3--:R-:W-:Y:S05]  /*9510*/  @!P0 BRA `(.L_x_193) ;  /* 0xfffffffc00f08947 */ /* 0x008fea000383ffff */
[----:B------:R-:W-:Y:S05]  /*9520*/  BRA `(.L_x_194) ;  /* 0xffffffc4002c7947 */ /* 0x000fea000383ffff */
.L_x_101:
[----:B------:R-:W-:-:S07]  /*9530*/  MOV R0, UR4 ;  /* 0x0000000400007c02 */ /* 0x000fce0008000f00 */
.L_x_195:
[----:B--2---:R2:W3:Y:S02]  /*9540*/  SYNCS.PHASECHK.TRANS64.TRYWAIT P0, [R0+URZ], R3 ;  /* 0x00000003000075a7 */ /* 0x0044e400080011ff */
[----:B---3--:R-:W-:Y:S05]  /*9550*/  @!P0 NANOSLEEP.SYNCS 0x989680 ;  /* 0x009896800000895d */ /* 0x008fea0003900000 */
[----:B------:R-:W3:Y:S02]  /*9560*/  @!P0 SYNCS.PHASECHK.TRANS64 P0, [R0+URZ], R3 ;  /* 0x00000003000085a7 */ /* 0x000ee400080010ff */
[----:B---3--:R-:W-:Y:S05]  /*9570*/  @!P0 BRA `(.L_x_195) ;  /* 0xfffffffc00f08947 */ /* 0x008fea000383ffff */
[----:B------:R-:W-:Y:S05]  /*9580*/  BRA `(.L_x_196) ;  /* 0xffffffc400dc7947 */ /* 0x000fea000383ffff */
.L_x_102:
[----:B------:R-:W-:-:S07]  /*9590*/  MOV R0, UR5 ;  /* 0x0000000500007c02 */ /* 0x000fce0008000f00 */
.L_x_197:
[----:B--2---:R2:W3:Y:S02]  /*95a0*/  SYNCS.PHASECHK.TRANS64.TRYWAIT P0, [R0+URZ], R3 ;  /* 0x00000003000075a7 */ /* 0x0044e400080011ff */
[----:B---3--:R-:W-:Y:S05]  /*95b0*/  @!P0 NANOSLEEP.SYNCS 0x989680 ;  /* 0x009896800000895d */ /* 0x008fea0003900000 */
[----:B------:R-:W3:Y:S02]  /*95c0*/  @!P0 SYNCS.PHASECHK.TRANS64 P0, [R0+URZ], R3 ;  /* 0x00000003000085a7 */ /* 0x000ee400080010ff */
[----:B---3--:R-:W-:Y:S05]  /*95d0*/  @!P0 BRA `(.L_x_197) ;  /* 0xfffffffc00f08947 */ /* 0x008fea000383ffff */
[----:B------:R-:W-:Y:S05]  /*95e0*/  BRA `(.L_x_198) ;  /* 0xffffffc400e87947 */ /* 0x000fea000383ffff */
.L_x_104:
[----:B------:R-:W-:Y:S07]  /*95f0*/  MOV R0, UR46 ;  /* 0x0000002e00007c02 */ /* 0x000fee0008000f00 */
.L_x_199:
[----:B-1----:R1:W2:Y:S02]  /*9600*/  SYNCS.PHASECHK.TRANS64.TRYWAIT P0, [R0+URZ+0x140], R3 ;  /* 0x00014003000075a7 */ /* 0x0022a400080011ff */
[----:B--2---:R-:W-:Y:S05]  /*9610*/  @!P0 NANOSLEEP.SYNCS 0x989680 ;  /* 0x009896800000895d */ /* 0x004fea0003900000 */
[----:B------:R-:W2:Y:S02]  /*9620*/  @!P0 SYNCS.PHASECHK.TRANS64 P0, [R0+URZ+0x140], R3 ;  /* 0x00014003000085a7 */ /* 0x000ea400080010ff */
[----:B--2---:R-:W-:Y:S05]  /*9630*/  @!P0 BRA `(.L_x_199) ;  /* 0xfffffffc00f08947 */ /* 0x004fea000383ffff */
[----:B------:R-:W-:Y:S05]  /*9640*/  BRA `(.L_x_200) ;  /* 0xffffffc800e87947 */ /* 0x000fea000383ffff */
.L_x_114:
[----:B-1----:R1:W3:Y:S02]  /*9650*/  SYNCS.PHASECHK.TRANS64.TRYWAIT P1, [R0+URZ+0x100], R3 ;  /* 0x00010003000075a7 */ /* 0x0022e400080211ff */
[----:B---3--:R-:W-:Y:S05]  /*9660*/  @!P1 NANOSLEEP.SYNCS 0x989680 ;  /* 0x009896800000995d */ /* 0x008fea0003900000 */
[----:B------:R-:W3:Y:S02]  /*9670*/  @!P1 SYNCS.PHASECHK.TRANS64 P1, [R0+URZ+0x100], R3 ;  /* 0x00010003000095a7 */ /* 0x000ee400080210ff */
[----:B---3--:R-:W-:Y:S05]  /*9680*/  @!P1 BRA `(.L_x_114) ;  /* 0xfffffffc00f09947 */ /* 0x008fea000383ffff */
[----:B------:R-:W-:Y:S05]  /*9690*/  BRA `(.L_x_113) ;  /* 0xffffffd800c87947 */ /* 0x000fea000383ffff */
.L_x_116:
[----:B-1----:R1:W4:Y:S02]  /*96a0*/  SYNCS.PHASECHK.TRANS64.TRYWAIT P0, [R75+URZ+0x150], R4 ;  /* 0x000150044b0075a7 */ /* 0x00232400080011ff */
[----:B----4-:R-:W-:Y:S05]  /*96b0*/  @!P0 NANOSLEEP.SYNCS 0x989680 ;  /* 0x009896800000895d */ /* 0x010fea0003900000 */
[----:B------:R-:W4:Y:S02]  /*96c0*/  @!P0 SYNCS.PHASECHK.TRANS64 P0, [R75+URZ+0x150], R4 ;  /* 0x000150044b0085a7 */ /* 0x000f2400080010ff */
[----:B----4-:R-:W-:Y:S05]  /*96d0*/  @!P0 BRA `(.L_x_116) ;  /* 0xfffffffc00f08947 */ /* 0x010fea000383ffff */
[----:B------:R-:W-:Y:S05]  /*96e0*/  BRA `(.L_x_115) ;  /* 0xffffffdc00007947 */ /* 0x000fea000383ffff */
.L_x_127:
[----:B-1----:R1:W2:Y:S02]  /*96f0*/  SYNCS.PHASECHK.TRANS64.TRYWAIT P0, [R3+URZ+0x100], R32 ;  /* 0x00010020030075a7 */ /* 0x0022a400080011ff */
[----:B--2---:R-:W-:Y:S05]  /*9700*/  @!P0 NANOSLEEP.SYNCS 0x989680 ;  /* 0x009896800000895d */ /* 0x004fea0003900000 */
[----:B------:R-:W2:Y:S02]  /*9710*/  @!P0 SYNCS.PHASECHK.TRANS64 P0, [R3+URZ+0x100], R32 ;  /* 0x00010020030085a7 */ /* 0x000ea400080010ff */
[----:B--2---:R-:W-:Y:S05]  /*9720*/  @!P0 BRA `(.L_x_127) ;  /* 0xfffffffc00f08947 */ /* 0x004fea000383ffff */
[----:B------:R-:W-:Y:S05]  /*9730*/  BRA `(.L_x_126) ;  /* 0xffffffe400507947 */ /* 0x000fea000383ffff */
        .weak           $__internal_0_$__cuda_sm10x_tcgen05_guardrail_trap_col_being_dealloced_not_returned_by_alloc
        .type           $__internal_0_$__cuda_sm10x_tcgen05_guardrail_trap_col_being_dealloced_not_returned_by_alloc,@function
        .size           $__internal_0_$__cuda_sm10x_tcgen05_guardrail_trap_col_being_dealloced_not_returned_by_alloc,($__internal_1_$__cuda_sm10x_tcgen05_guardrail_trap_phase_invalid_during_alloc - $__internal_0_$__cuda_sm10x_tcgen05_guardrail_trap_col_being_dealloced_not_returned_by_alloc)
$__internal_0_$__cuda_sm10x_tcgen05_guardrail_trap_col_being_dealloced_not_returned_by_alloc:
[----:B------:R-:W-:Y:S05]  /*9740*/  BPT.TRAP 0x1 ;  /* 0x000000040000795c */ /* 0x000fea0000300000 */
[----:B------:R-:W-:-:S04]  /*9750*/  HFMA2 R3, -RZ, RZ, 0, 0 ;  /* 0x00000000ff037431 */ /* 0x000fc800000001ff */
[----:B------:R-:W-:Y:S05]  /*9760*/  RET.REL.NODEC R2 `(_ZN7cutlass13device_kernelINS_4conv6kernel13ConvUniversalINS1_16ConvProblemShapeILNS1_8OperatorE1ELi2EEENS1_10collective14CollectiveConvINS1_47MainloopSm100TmaUmmaWarpSpecializedImplicitGemmILS5_1ELi16ELi2ELi1ELi2EN4cute5tupleIJNSA_1CILi2EEENSC_ILi1EEESE_EEEEENSB_IJNSC_ILi128EEENSC_ILi64EEENSB_IJNSC_ILi32EEEEEEEEENS_10tfloat32_tESM_NSA_8TiledMMAINSA_8MMA_AtomIJNSA_23SM100_MMA_TF32_2x1SM_SSISM_SM_fLi128ELi64ELNSA_4UMMA5MajorE0ELSR_1ELNSQ_7ScaleInE0ELSS_0EEEEEENSA_6LayoutINSB_IJSE_SE_SE_EEENSB_IJNSC_ILi0EEESX_SX_EEEEENSB_IJNSA_10UnderscoreES10_S10_EEEEENS7_6detail27Sm100ImplicitGemmTileTraitsINSA_25SM100_TMA_2SM_LOAD_IM2COLENSA_14ComposedLayoutINSA_7SwizzleILi3ELi4ELi3EEENSA_18smem_ptr_flag_bitsILi32EEENSV_INSB_IJNSC_ILi8EEESJ_EEENSB_IJSJ_SE_EEEEEEEvEENS14_INSA_18SM100_TMA_2SM_LOADENS16_INS17_ILi2ELi5ELi2EEES1A_NSV_INSB_IJSJ_NSC_ILi4EEEEEENSB_IJSE_SJ_EEEEEEEvEEEENS_8epilogue10collective18CollectiveEpilogueINS1Q_23Sm100TmaWarpSpecializedILi3ELi2ELi16ELb1ELb0EEEJNSB_IJSI_SI_SK_EEENSB_IJNSV_ISI_SE_EENSV_INSB_IJNSC_ILi16EEESD_EEES1L_EEEEESM_NSB_IJNSB_IJlllEEESE_SX_EEESM_S22_NS1Q_6fusion15FusionCallbacksIS1U_NS23_17LinearCombinationISM_fSM_fLNS_15FloatRoundStyleE2EEES1V_S20_JEEENSA_5SM1004TMEM4LOAD26SM100_TMEM_LOAD_32dp32b16xENSA_20SM90_TMA_LOAD_IM2COLENS16_INS17_ILi2ELi4ELi3EEES1A_NSV_INSB_IJS1B_S1X_EEENSB_IJS1X_SE_EEEEEEENSA_39AutoVectorizingCopyWithAssumedAlignmentILi128EEENSA_21SM90_TMA_STORE_IM2COLES2I_S2K_S2K_EEEvvEEEEvNT_6ParamsE) ;  /* 0xffffff6802247950 */ /* 0x000fea0003c3ffff */
        .weak           $__internal_1_$__cuda_sm10x_tcgen05_guardrail_trap_phase_invalid_during_alloc
        .type           $__internal_1_$__cuda_sm10x_tcgen05_guardrail_trap_phase_invalid_during_alloc,@function
        .size           $__internal_1_$__cuda_sm10x_tcgen05_guardrail_trap_phase_invalid_during_alloc,($__internal_2_$__cuda_sm10x_tcgen05_guardrail_trap_unallocated_columns_being_dealloced - $__internal_1_$__cuda_sm10x_tcgen05_guardrail_trap_phase_invalid_during_alloc)
$__internal_1_$__cuda_sm10x_tcgen05_guardrail_trap_phase_invalid_during_alloc:
[----:B------:R-:W-:Y:S05]  /*9770*/  BPT.TRAP 0x1 ;  /* 0x000000040000795c */ /* 0x000fea0000300000 */
[----:B------:R-:W-:-:S04]  /*9780*/  MOV R5, 0x0 ;  /* 0x0000000000057802 */ /* 0x000fc80000000f00 */
[----:B------:R-:W-:Y:S05]  /*9790*/  RET.REL.NODEC R4 `(_ZN7cutlass13device_kernelINS_4conv6kernel13ConvUniversalINS1_16ConvProblemShapeILNS1_8OperatorE1ELi2EEENS1_10collective14CollectiveConvINS1_47MainloopSm100TmaUmmaWarpSpecializedImplicitGemmILS5_1ELi16ELi2ELi1ELi2EN4cute5tupleIJNSA_1CILi2EEENSC_ILi1EEESE_EEEEENSB_IJNSC_ILi128EEENSC_ILi64EEENSB_IJNSC_ILi32EEEEEEEEENS_10tfloat32_tESM_NSA_8TiledMMAINSA_8MMA_AtomIJNSA_23SM100_MMA_TF32_2x1SM_SSISM_SM_fLi128ELi64ELNSA_4UMMA5MajorE0ELSR_1ELNSQ_7ScaleInE0ELSS_0EEEEEENSA_6LayoutINSB_IJSE_SE_SE_EEENSB_IJNSC_ILi0EEESX_SX_EEEEENSB_IJNSA_10UnderscoreES10_S10_EEEEENS7_6detail27Sm100ImplicitGemmTileTraitsINSA_25SM100_TMA_2SM_LOAD_IM2COLENSA_14ComposedLayoutINSA_7SwizzleILi3ELi4ELi3EEENSA_18smem_ptr_flag_bitsILi32EEENSV_INSB_IJNSC_ILi8EEESJ_EEENSB_IJSJ_SE_EEEEEEEvEENS14_INSA_18SM100_TMA_2SM_LOADENS16_INS17_ILi2ELi5ELi2EEES1A_NSV_INSB_IJSJ_NSC_ILi4EEEEEENSB_IJSE_SJ_EEEEEEEvEEEENS_8epilogue10collective18CollectiveEpilogueINS1Q_23Sm100TmaWarpSpecializedILi3ELi2ELi16ELb1ELb0EEEJNSB_IJSI_SI_SK_EEENSB_IJNSV_ISI_SE_EENSV_INSB_IJNSC_ILi16EEESD_EEES1L_EEEEESM_NSB_IJNSB_IJlllEEESE_SX_EEESM_S22_NS1Q_6fusion15FusionCallbacksIS1U_NS23_17LinearCombinationISM_fSM_fLNS_15FloatRoundStyleE2EEES1V_S20_JEEENSA_5SM1004TMEM4LOAD26SM100_TMEM_LOAD_32dp32b16xENSA_20SM90_TMA_LOAD_IM2COLENS16_INS17_ILi2ELi4ELi3EEES1A_NSV_INSB_IJS1B_S1X_EEENSB_IJS1X_SE_EEEEEEENSA_39AutoVectorizingCopyWithAssumedAlignmentILi128EEENSA_21SM90_TMA_STORE_IM2COLES2I_S2K_S2K_EEEvvEEEEvNT_6ParamsE) ;  /* 0xffffff6804187950 */ /* 0x000fea0003c3ffff */
        .weak           $__internal_2_$__cuda_sm10x_tcgen05_guardrail_trap_unallocated_columns_being_dealloced
        .type           $__internal_2_$__cuda_sm10x_tcgen05_guardrail_trap_unallocated_columns_being_dealloced,@function
        .size           $__internal_2_$__cuda_sm10x_tcgen05_guardrail_trap_unallocated_columns_being_dealloced,(.L_x_202 - $__internal_2_$__cuda_sm10x_tcgen05_guardrail_trap_unallocated_columns_being_dealloced)
$__internal_2_$__cuda_sm10x_tcgen05_guardrail_trap_unallocated_columns_being_dealloced:
[----:B------:R-:W-:Y:S05]  /*97a0*/  BPT.TRAP 0x1 ;  /* 0x000000040000795c */ /* 0x000fea0000300000 */
[----:B------:R-:W-:-:S04]  /*97b0*/  HFMA2 R3, -RZ, RZ, 0, 0 ;  /* 0x00000000ff037431 */ /* 0x000fc800000001ff */
[----:B------:R-:W-:Y:S05]  /*97c0*/  RET.REL.NODEC R2 `(_ZN7cutlass13device_kernelINS_4conv6kernel13ConvUniversalINS1_16ConvProblemShapeILNS1_8OperatorE1ELi2EEENS1_10collective14CollectiveConvINS1_47MainloopSm100TmaUmmaWarpSpecializedImplicitGemmILS5_1ELi16ELi2ELi1ELi2EN4cute5tupleIJNSA_1CILi2EEENSC_ILi1EEESE_EEEEENSB_IJNSC_ILi128EEENSC_ILi64EEENSB_IJNSC_ILi32EEEEEEEEENS_10tfloat32_tESM_NSA_8TiledMMAINSA_8MMA_AtomIJNSA_23SM100_MMA_TF32_2x1SM_SSISM_SM_fLi128ELi64ELNSA_4UMMA5MajorE0ELSR_1ELNSQ_7ScaleInE0ELSS_0EEEEEENSA_6LayoutINSB_IJSE_SE_SE_EEENSB_IJNSC_ILi0EEESX_SX_EEEEENSB_IJNSA_10UnderscoreES10_S10_EEEEENS7_6detail27Sm100ImplicitGemmTileTraitsINSA_25SM100_TMA_2SM_LOAD_IM2COLENSA_14ComposedLayoutINSA_7SwizzleILi3ELi4ELi3EEENSA_18smem_ptr_flag_bitsILi32EEENSV_INSB_IJNSC_ILi8EEESJ_EEENSB_IJSJ_SE_EEEEEEEvEENS14_INSA_18SM100_TMA_2SM_LOADENS16_INS17_ILi2ELi5ELi2EEES1A_NSV_INSB_IJSJ_NSC_ILi4EEEEEENSB_IJSE_SJ_EEEEEEEvEEEENS_8epilogue10collective18CollectiveEpilogueINS1Q_23Sm100TmaWarpSpecializedILi3ELi2ELi16ELb1ELb0EEEJNSB_IJSI_SI_SK_EEENSB_IJNSV_ISI_SE_EENSV_INSB_IJNSC_ILi16EEESD_EEES1L_EEEEESM_NSB_IJNSB_IJlllEEESE_SX_EEESM_S22_NS1Q_6fusion15FusionCallbacksIS1U_NS23_17LinearCombinationISM_fSM_fLNS_15FloatRoundStyleE2EEES1V_S20_JEEENSA_5SM1004TMEM4LOAD26SM100_TMEM_LOAD_32dp32b16xENSA_20SM90_TMA_LOAD_IM2COLENS16_INS17_ILi2ELi4ELi3EEES1A_NSV_INSB_IJS1B_S1X_EEENSB_IJS1X_SE_EEEEEEENSA_39AutoVectorizingCopyWithAssumedAlignmentILi128EEENSA_21SM90_TMA_STORE_IM2COLES2I_S2K_S2K_EEEvvEEEEvNT_6ParamsE) ;  /* 0xffffff68020c7950 */ /* 0x000fea0003c3ffff */
.L_x_201:
[----:B------:R-:W-:-:S00]  /*97d0*/  BRA `(.L_x_201) ;  /* 0xfffffffc00fc7947 */ /* 0x000fc0000383ffff */
[----:B------:R-:W-:-:S00]  /*97e0*/  NOP ;  /* 0x0000000000007918 */ /* 0x000fc00000000000 */
        /* <DEDUP_REMOVED lines=9> */
.L_x_202:


//--------------------- .nv.global.init           --------------------------
	.section	.nv.global.init,"aw",@progbits
.nv.global.init:
	.type		$str$29,@object
	.size		$str$29,($str$30 - $str$29)
$str$29:
        /*0000*/ 	.byte	0x28, 0x61, 0x64, 0x64, 0x72, 0x65, 0x73, 0x73, 0x20, 0x26, 0x20, 0x6d, 0x61, 0x73, 0x6b, 0x29
        /*0010*/ 	.byte	0x20, 0x3d, 0x3d, 0x20, 0x30, 0x00
	.type		$str$30,@object
	.size		$str$30,($str$28 - $str$30)
$str$30:
        /*0016*/ 	.byte	0x2f, 0x74, 0x6d, 0x70, 0x2f, 0x63, 0x75, 0x74, 0x6c, 0x61, 0x73, 0x73, 0x5f, 0x73, 0x77, 0x65
        /*0026*/ 	.byte	0x65, 0x70, 0x5f, 0x73, 0x72, 0x63, 0x2f, 0x69, 0x6e, 0x63, 0x6c, 0x75, 0x64, 0x65, 0x2f, 0x63
        /*0036*/ 	.byte	0x75, 0x74, 0x65, 0x2f, 0x70, 0x6f, 0x69, 0x6e, 0x74, 0x65, 0x72, 0x5f, 0x66, 0x6c, 0x61, 0x67
        /*0046*/ 	.byte	0x67, 0x65, 0x64, 0x2e, 0x68, 0x70, 0x70, 0x00
	.type		$str$28,@object
	.size		$str$28,($str$27 - $str$28)
$str$28:
        /*004e*/ 	.byte	0x2f, 0x74, 0x6d, 0x70, 0x2f, 0x63, 0x75, 0x74, 0x6c, 0x61, 0x73, 0x73, 0x5f, 0x73, 0x77, 0x65
        /*005e*/ 	.byte	0x65, 0x70, 0x5f, 0x73, 0x72, 0x63, 0x2f, 0x69, 0x6e, 0x63, 0x6c, 0x75, 0x64, 0x65, 0x2f, 0x63
        /*006e*/ 	.byte	0x75, 0x74, 0x65, 0x2f, 0x61, 0x74, 0x6f, 0x6d, 0x2f, 0x63, 0x6f, 0x70, 0x79, 0x5f, 0x74, 0x72
        /*007e*/ 	.byte	0x61, 0x69, 0x74, 0x73, 0x5f, 0x73, 0x6d, 0x31, 0x30, 0x30, 0x2e, 0x68, 0x70, 0x70, 0x00
	.type		$str$27,@object
	.size		$str$27,(__unnamed_1 - $str$27)
$str$27:
        /*008d*/ 	.byte	0x28, 0x28, 0x75, 0x69, 0x6e, 0x74, 0x33, 0x32, 0x5f, 0x74, 0x28, 0x74, 0x68, 0x72, 0x65, 0x61
        /*009d*/ 	.byte	0x64, 0x49, 0x64, 0x78, 0x2e, 0x78, 0x29, 0x20, 0x2f, 0x20, 0x33, 0x32, 0x29, 0x20, 0x25, 0x20
        /*00ad*/ 	.byte	0x34, 0x29, 0x20, 0x3d, 0x3d, 0x20, 0x28, 0x28, 0x28, 0x74, 0x6d, 0x65, 0x6d, 0x5f, 0x61, 0x64
        /*00bd*/ 	.byte	0x64, 0x72, 0x20, 0x3e, 0x3e, 0x20, 0x31, 0x36, 0x29, 0x20, 0x2f, 0x20, 0x33, 0x32, 0x29, 0x20
        /*00cd*/ 	.byte	0x25, 0x20, 0x34, 0x29, 0x00
	.type		__unnamed_1,@object
	.size		__unnamed_1,(__unnamed_2 - __unnamed_1)
__unnamed_1:
        /*00d2*/ 	.byte	0x61, 0x75, 0x74, 0x6f, 0x20, 0x63, 0x75, 0x74, 0x65, 0x3a, 0x3a, 0x61, 0x73, 0x5f, 0x70, 0x6f
        /* <DEDUP_REMOVED lines=24> */
        /*0262*/ 	.byte	0x43, 0x3c, 0x32, 0x30, 0x34, 0x38, 0x3e, 0x3e, 0x3e, 0x3e, 0x5d, 0x00
	.type		__unnamed_2,@object
	.size		__unnamed_2,(.L_2 - __unnamed_2)
__unnamed_2:
        /* <DEDUP_REMOVED lines=42> */
        /*050e*/ 	.byte	0x3e, 0x5d, 0x00
.L_2:


//--------------------- .nv.shared._ZN7cutlass13device_kernelINS_4conv6kernel13ConvUniversalINS1_16ConvProblemShapeILNS1_8OperatorE1ELi2EEENS1_10collective14CollectiveConvINS1_47MainloopSm100TmaUmmaWarpSpecializedImplicitGemmILS5_1ELi16ELi2ELi1ELi2EN4cute5tupleIJNSA_1CILi2EEENSC_ILi1EEESE_EEEEENSB_IJNSC_ILi128EEENSC_ILi64EEENSB_IJNSC_ILi32EEEEEEEEENS_10tfloat32_tESM_NSA_8TiledMMAINSA_8MMA_AtomIJNSA_23SM100_MMA_TF32_2x1SM_SSISM_SM_fLi128ELi64ELNSA_4UMMA5MajorE0ELSR_1ELNSQ_7ScaleInE0ELSS_0EEEEEENSA_6LayoutINSB_IJSE_SE_SE_EEENSB_IJNSC_ILi0EEESX_SX_EEEEENSB_IJNSA_10UnderscoreES10_S10_EEEEENS7_6detail27Sm100ImplicitGemmTileTraitsINSA_25SM100_TMA_2SM_LOAD_IM2COLENSA_14ComposedLayoutINSA_7SwizzleILi3ELi4ELi3EEENSA_18smem_ptr_flag_bitsILi32EEENSV_INSB_IJNSC_ILi8EEESJ_EEENSB_IJSJ_SE_EEEEEEEvEENS14_INSA_18SM100_TMA_2SM_LOADENS16_INS17_ILi2ELi5ELi2EEES1A_NSV_INSB_IJSJ_NSC_ILi4EEEEEENSB_IJSE_SJ_EEEEEEEvEEEENS_8epilogue10collective18CollectiveEpilogueINS1Q_23Sm100TmaWarpSpecializedILi3ELi2ELi16ELb1ELb0EEEJNSB_IJSI_SI_SK_EEENSB_IJNSV_ISI_SE_EENSV_INSB_IJNSC_ILi16EEESD_EEES1L_EEEEESM_NSB_IJNSB_IJlllEEESE_SX_EEESM_S22_NS1Q_6fusion15FusionCallbacksIS1U_NS23_17LinearCombinationISM_fSM_fLNS_15FloatRoundStyleE2EEES1V_S20_JEEENSA_5SM1004TMEM4LOAD26SM100_TMEM_LOAD_32dp32b16xENSA_20SM90_TMA_LOAD_IM2COLENS16_INS17_ILi2ELi4ELi3EEES1A_NSV_INSB_IJS1B_S1X_EEENSB_IJS1X_SE_EEEEEEENSA_39AutoVectorizingCopyWithAssumedAlignmentILi128EEENSA_21SM90_TMA_STORE_IM2COLES2I_S2K_S2K_EEEvvEEEEvNT_6ParamsE --------------------------
	.section	.nv.shared._ZN7cutlass13device_kernelINS_4conv6kernel13ConvUniversalINS1_16ConvProblemShapeILNS1_8OperatorE1ELi2EEENS1_10collective14CollectiveConvINS1_47MainloopSm100TmaUmmaWarpSpecializedImplicitGemmILS5_1ELi16ELi2ELi1ELi2EN4cute5tupleIJNSA_1CILi2EEENSC_ILi1EEESE_EEEEENSB_IJNSC_ILi128EEENSC_ILi64EEENSB_IJNSC_ILi32EEEEEEEEENS_10tfloat32_tESM_NSA_8TiledMMAINSA_8MMA_AtomIJNSA_23SM100_MMA_TF32_2x1SM_SSISM_SM_fLi128ELi64ELNSA_4UMMA5MajorE0ELSR_1ELNSQ_7ScaleInE0ELSS_0EEEEEENSA_6LayoutINSB_IJSE_SE_SE_EEENSB_IJNSC_ILi0EEESX_SX_EEEEENSB_IJNSA_10UnderscoreES10_S10_EEEEENS7_6detail27Sm100ImplicitGemmTileTraitsINSA_25SM100_TMA_2SM_LOAD_IM2COLENSA_14ComposedLayoutINSA_7SwizzleILi3ELi4ELi3EEENSA_18smem_ptr_flag_bitsILi32EEENSV_INSB_IJNSC_ILi8EEESJ_EEENSB_IJSJ_SE_EEEEEEEvEENS14_INSA_18SM100_TMA_2SM_LOADENS16_INS17_ILi2ELi5ELi2EEES1A_NSV_INSB_IJSJ_NSC_ILi4EEEEEENSB_IJSE_SJ_EEEEEEEvEEEENS_8epilogue10collective18CollectiveEpilogueINS1Q_23Sm100TmaWarpSpecializedILi3ELi2ELi16ELb1ELb0EEEJNSB_IJSI_SI_SK_EEENSB_IJNSV_ISI_SE_EENSV_INSB_IJNSC_ILi16EEESD_EEES1L_EEEEESM_NSB_IJNSB_IJlllEEESE_SX_EEESM_S22_NS1Q_6fusion15FusionCallbacksIS1U_NS23_17LinearCombinationISM_fSM_fLNS_15FloatRoundStyleE2EEES1V_S20_JEEENSA_5SM1004TMEM4LOAD26SM100_TMEM_LOAD_32dp32b16xENSA_20SM90_TMA_LOAD_IM2COLENS16_INS17_ILi2ELi4ELi3EEES1A_NSV_INSB_IJS1B_S1X_EEENSB_IJS1X_SE_EEEEEEENSA_39AutoVectorizingCopyWithAssumedAlignmentILi128EEENSA_21SM90_TMA_STORE_IM2COLES2I_S2K_S2K_EEEvvEEEEvNT_6ParamsE,"aw",@nobits
	.sectionflags	@""
	.align	16
	.zero		1024


//--------------------- .nv.shared.reserved.0     --------------------------
	.section	.nv.shared.reserved.0,"aw",@nobits
	.weak		__nv_reservedSMEM_offset_0_alias
	.size		__nv_reservedSMEM_offset_0_alias, 0, 64
	.other		__nv_reservedSMEM_offset_0_alias,@"STO_CUDA_RESERVED_SHARED STV_DEFAULT"
__nv_reservedSMEM_offset_0_alias:
	.zero		0
.nv.shared.reserved.0:
	.zero		64
	.weak		__nv_reservedSMEM_tcgen05_partition
	.type		__nv_reservedSMEM_tcgen05_partition,@object
	.size		__nv_reservedSMEM_tcgen05_partition,(.L_0 - __nv_reservedSMEM_tcgen05_partition)
__nv_reservedSMEM_tcgen05_partition:
	.zero		32
.L_0:


//--------------------- .nv.global                --------------------------
	.section	.nv.global,"aw",@nobits
.nv.global:
	.type		_ZN39_INTERNAL_f694b6c5_4_k_cu_3337fd8b_31674cute1_E,@object
	.size		_ZN39_INTERNAL_f694b6c5_4_k_cu_3337fd8b_31674cute1_E,(_ZN39_INTERNAL_f694b6c5_4_k_cu_3337fd8b_31674cuda3std3__45__cpo6cbeginE - _ZN39_INTERNAL_f694b6c5_4_k_cu_3337fd8b_31674cute1_E)
_ZN39_INTERNAL_f694b6c5_4_k_cu_3337fd8b_31674cute1_E:
	.zero		1
	.type		_ZN39_INTERNAL_f694b6c5_4_k_cu_3337fd8b_31674cuda3std3__45__cpo6cbeginE,@object
	.size		_ZN39_INTERNAL_f694b6c5_4_k_cu_3337fd8b_31674cuda3std3__45__cpo6cbeginE,(_ZN39_INTERNAL_f694b6c5_4_k_cu_3337fd8b_31674cuda3std3__48in_placeE - _ZN39_INTERNAL_f694b6c5_4_k_cu_3337fd8b_31674cuda3std3__45__cpo6cbeginE)
_ZN39_INTERNAL_f694b6c5_4_k_cu_3337fd8b_31674cuda3std3__45__cpo6cbeginE:
	.zero		1
	.type		_ZN39_INTERNAL_f694b6c5_4_k_cu_3337fd8b_31674cuda3std3__48in_placeE,@object
	.size		_ZN39_INTERNAL_f694b6c5_4_k_cu_3337fd8b_31674cuda3std3__48in_placeE,(_ZN39_INTERNAL_f694b6c5_4_k_cu_3337fd8b_31674cuda3std6ranges3__45__cpo9iter_moveE - _ZN39_INTERNAL_f694b6c5_4_k_cu_3337fd8b_31674cuda3std3__48in_placeE)
_ZN39_INTERNAL_f694b6c5_4_k_cu_3337fd8b_31674cuda3std3__48in_placeE:
	.zero		1
	.type		_ZN39_INTERNAL_f694b6c5_4_k_cu_3337fd8b_31674cuda3std6ranges3__45__cpo9iter_moveE,@object
	.size		_ZN39_INTERNAL_f694b6c5_4_k_cu_3337fd8b_31674cuda3std6ranges3__45__cpo9iter_moveE,(_ZN39_INTERNAL_f694b6c5_4_k_cu_3337fd8b_31674cuda3std3__45__cpo5beginE - _ZN39_INTERNAL_f694b6c5_4_k_cu_3337fd8b_31674cuda3std6ranges3__45__cpo9iter_moveE)
_ZN39_INTERNAL_f694b6c5_4_k_cu_3337fd8b_31674cuda3std6ranges3__45__cpo9iter_moveE:
	.zero		1
	.type		_ZN39_INTERNAL_f694b6c5_4_k_cu_3337fd8b_31674cuda3std3__45__cpo5beginE,@object
	.size		_ZN39_INTERNAL_f694b6c5_4_k_cu_3337fd8b_31674cuda3std3__45__cpo5beginE,(_ZN39_INTERNAL_f694b6c5_4_k_cu_3337fd8b_31674cuda3std3__441_GLOBAL__N__f694b6c5_4_k_cu_3337fd8b_31676ignoreE - _ZN39_INTERNAL_f694b6c5_4_k_cu_3337fd8b_31674cuda3std3__45__cpo5beginE)
_ZN39_INTERNAL_f694b6c5_4_k_cu_3337fd8b_31674cuda3std3__45__cpo5beginE:
	.zero		1
	.type		_ZN39_INTERNAL_f694b6c5_4_k_cu_3337fd8b_31674cuda3std3__441_GLOBAL__N__f694b6c5_4_k_cu_3337fd8b_31676ignoreE,@object
	.size		_ZN39_INTERNAL_f694b6c5_4_k_cu_3337fd8b_31674cuda3std3__441_GLOBAL__N__f694b6c5_4_k_cu_3337fd8b_31676ignoreE,(_ZN39_INTERNAL_f694b6c5_4_k_cu_3337fd8b_31674cute7productE - _ZN39_INTERNAL_f694b6c5_4_k_cu_3337fd8b_31674cuda3std3__441_GLOBAL__N__f694b6c5_4_k_cu_3337fd8b_31676ignoreE)
_ZN39_INTERNAL_f694b6c5_4_k_cu_3337fd8b_31674cuda3std3__441_GLOBAL__N__f694b6c5_4_k_cu_3337fd8b_31676ignoreE:
	.zero		1
	.type		_ZN39_INTERNAL_f694b6c5_4_k_cu_3337fd8b_31674cute7productE,@object
	.size		_ZN39_INTERNAL_f694b6c5_4_k_cu_3337fd8b_31674cute7productE,(_ZN39_INTERNAL_f694b6c5_4_k_cu_3337fd8b_31674cuda3std3__45__cpo3endE - _ZN39_INTERNAL_f694b6c5_4_k_cu_3337fd8b_31674cute7productE)
_ZN39_INTERNAL_f694b6c5_4_k_cu_3337fd8b_31674cute7productE:
	.zero		1
	.type		_ZN39_INTERNAL_f694b6c5_4_k_cu_3337fd8b_31674cuda3std3__45__cpo3endE,@object
	.size		_ZN39_INTERNAL_f694b6c5_4_k_cu_3337fd8b_31674cuda3std3__45__cpo3endE,(_ZN39_INTERNAL_f694b6c5_4_k_cu_3337fd8b_31674cuda3std3__419piecewise_constructE - _ZN39_INTERNAL_f694b6c5_4_k_cu_3337fd8b_31674cuda3std3__45__cpo3endE)
_ZN39_INTERNAL_f694b6c5_4_k_cu_3337fd8b_31674cuda3std3__45__cpo3endE:
	.zero		1
	.type		_ZN39_INTERNAL_f694b6c5_4_k_cu_3337fd8b_31674cuda3std3__419piecewise_constructE,@object
	.size		_ZN39_INTERNAL_f694b6c5_4_k_cu_3337fd8b_31674cuda3std3__419piecewise_constructE,(_ZN39_INTERNAL_f694b6c5_4_k_cu_3337fd8b_31674cuda3std3__45__cpo4cendE - _ZN39_INTERNAL_f694b6c5_4_k_cu_3337fd8b_31674cuda3std3__419piecewise_constructE)
_ZN39_INTERNAL_f694b6c5_4_k_cu_3337fd8b_31674cuda3std3__419piecewise_constructE:
	.zero		1
	.type		_ZN39_INTERNAL_f694b6c5_4_k_cu_3337fd8b_31674cuda3std3__45__cpo4cendE,@object
	.size		_ZN39_INTERNAL_f694b6c5_4_k_cu_3337fd8b_31674cuda3std3__45__cpo4cendE,(_ZN39_INTERNAL_f694b6c5_4_k_cu_3337fd8b_31674cuda3std6ranges3__45__cpo4swapE - _ZN39_INTERNAL_f694b6c5_4_k_cu_3337fd8b_31674cuda3std3__45__cpo4cendE)
_ZN39_INTERNAL_f694b6c5_4_k_cu_3337fd8b_31674cuda3std3__45__cpo4cendE:
	.zero		1
	.type		_ZN39_INTERNAL_f694b6c5_4_k_cu_3337fd8b_31674cuda3std6ranges3__45__cpo4swapE,@object
	.size		_ZN39_INTERNAL_f694b6c5_4_k_cu_3337fd8b_31674cuda3std6ranges3__45__cpo4swapE,(.L_10 - _ZN39_INTERNAL_f694b6c5_4_k_cu_3337fd8b_31674cuda3std6ranges3__45__cpo4swapE)
_ZN39_INTERNAL_f694b6c5_4_k_cu_3337fd8b_31674cuda3std6ranges3__45__cpo4swapE:
	.zero		1
.L_10:


//--------------------- .nv.constant0._ZN7cutlass13device_kernelINS_4conv6kernel13ConvUniversalINS1_16ConvProblemShapeILNS1_8OperatorE1ELi2EEENS1_10collective14CollectiveConvINS1_47MainloopSm100TmaUmmaWarpSpecializedImplicitGemmILS5_1ELi16ELi2ELi1ELi2EN4cute5tupleIJNSA_1CILi2EEENSC_ILi1EEESE_EEEEENSB_IJNSC_ILi128EEENSC_ILi64EEENSB_IJNSC_ILi32EEEEEEEEENS_10tfloat32_tESM_NSA_8TiledMMAINSA_8MMA_AtomIJNSA_23SM100_MMA_TF32_2x1SM_SSISM_SM_fLi128ELi64ELNSA_4UMMA5MajorE0ELSR_1ELNSQ_7ScaleInE0ELSS_0EEEEEENSA_6LayoutINSB_IJSE_SE_SE_EEENSB_IJNSC_ILi0EEESX_SX_EEEEENSB_IJNSA_10UnderscoreES10_S10_EEEEENS7_6detail27Sm100ImplicitGemmTileTraitsINSA_25SM100_TMA_2SM_LOAD_IM2COLENSA_14ComposedLayoutINSA_7SwizzleILi3ELi4ELi3EEENSA_18smem_ptr_flag_bitsILi32EEENSV_INSB_IJNSC_ILi8EEESJ_EEENSB_IJSJ_SE_EEEEEEEvEENS14_INSA_18SM100_TMA_2SM_LOADENS16_INS17_ILi2ELi5ELi2EEES1A_NSV_INSB_IJSJ_NSC_ILi4EEEEEENSB_IJSE_SJ_EEEEEEEvEEEENS_8epilogue10collective18CollectiveEpilogueINS1Q_23Sm100TmaWarpSpecializedILi3ELi2ELi16ELb1ELb0EEEJNSB_IJSI_SI_SK_EEENSB_IJNSV_ISI_SE_EENSV_INSB_IJNSC_ILi16EEESD_EEES1L_EEEEESM_NSB_IJNSB_IJlllEEESE_SX_EEESM_S22_NS1Q_6fusion15FusionCallbacksIS1U_NS23_17LinearCombinationISM_fSM_fLNS_15FloatRoundStyleE2EEES1V_S20_JEEENSA_5SM1004TMEM4LOAD26SM100_TMEM_LOAD_32dp32b16xENSA_20SM90_TMA_LOAD_IM2COLENS16_INS17_ILi2ELi4ELi3EEES1A_NSV_INSB_IJS1B_S1X_EEENSB_IJS1X_SE_EEEEEEENSA_39AutoVectorizingCopyWithAssumedAlignmentILi128EEENSA_21SM90_TMA_STORE_IM2COLES2I_S2K_S2K_EEEvvEEEEvNT_6ParamsE --------------------------
	.section	.nv.constant0._ZN7cutlass13device_kernelINS_4conv6kernel13ConvUniversalINS1_16ConvProblemShapeILNS1_8OperatorE1ELi2EEENS1_10collective14CollectiveConvINS1_47MainloopSm100TmaUmmaWarpSpecializedImplicitGemmILS5_1ELi16ELi2ELi1ELi2EN4cute5tupleIJNSA_1CILi2EEENSC_ILi1EEESE_EEEEENSB_IJNSC_ILi128EEENSC_ILi64EEENSB_IJNSC_ILi32EEEEEEEEENS_10tfloat32_tESM_NSA_8TiledMMAINSA_8MMA_AtomIJNSA_23SM100_MMA_TF32_2x1SM_SSISM_SM_fLi128ELi64ELNSA_4UMMA5MajorE0ELSR_1ELNSQ_7ScaleInE0ELSS_0EEEEEENSA_6LayoutINSB_IJSE_SE_SE_EEENSB_IJNSC_ILi0EEESX_SX_EEEEENSB_IJNSA_10UnderscoreES10_S10_EEEEENS7_6detail27Sm100ImplicitGemmTileTraitsINSA_25SM100_TMA_2SM_LOAD_IM2COLENSA_14ComposedLayoutINSA_7SwizzleILi3ELi4ELi3EEENSA_18smem_ptr_flag_bitsILi32EEENSV_INSB_IJNSC_ILi8EEESJ_EEENSB_IJSJ_SE_EEEEEEEvEENS14_INSA_18SM100_TMA_2SM_LOADENS16_INS17_ILi2ELi5ELi2EEES1A_NSV_INSB_IJSJ_NSC_ILi4EEEEEENSB_IJSE_SJ_EEEEEEEvEEEENS_8epilogue10collective18CollectiveEpilogueINS1Q_23Sm100TmaWarpSpecializedILi3ELi2ELi16ELb1ELb0EEEJNSB_IJSI_SI_SK_EEENSB_IJNSV_ISI_SE_EENSV_INSB_IJNSC_ILi16EEESD_EEES1L_EEEEESM_NSB_IJNSB_IJlllEEESE_SX_EEESM_S22_NS1Q_6fusion15FusionCallbacksIS1U_NS23_17LinearCombinationISM_fSM_fLNS_15FloatRoundStyleE2EEES1V_S20_JEEENSA_5SM1004TMEM4LOAD26SM100_TMEM_LOAD_32dp32b16xENSA_20SM90_TMA_LOAD_IM2COLENS16_INS17_ILi2ELi4ELi3EEES1A_NSV_INSB_IJS1B_S1X_EEENSB_IJS1X_SE_EEEEEEENSA_39AutoVectorizingCopyWithAssumedAlignmentILi128EEENSA_21SM90_TMA_STORE_IM2COLES2I_S2K_S2K_EEEvvEEEEvNT_6ParamsE,"a",@progbits
	.sectionflags	@""
	.align	4
.nv.constant0._ZN7cutlass13device_kernelINS_4conv6kernel13ConvUniversalINS1_16ConvProblemShapeILNS1_8OperatorE1ELi2EEENS1_10collective14CollectiveConvINS1_47MainloopSm100TmaUmmaWarpSpecializedImplicitGemmILS5_1ELi16ELi2ELi1ELi2EN4cute5tupleIJNSA_1CILi2EEENSC_ILi1EEESE_EEEEENSB_IJNSC_ILi128EEENSC_ILi64EEENSB_IJNSC_ILi32EEEEEEEEENS_10tfloat32_tESM_NSA_8TiledMMAINSA_8MMA_AtomIJNSA_23SM100_MMA_TF32_2x1SM_SSISM_SM_fLi128ELi64ELNSA_4UMMA5MajorE0ELSR_1ELNSQ_7ScaleInE0ELSS_0EEEEEENSA_6LayoutINSB_IJSE_SE_SE_EEENSB_IJNSC_ILi0EEESX_SX_EEEEENSB_IJNSA_10UnderscoreES10_S10_EEEEENS7_6detail27Sm100ImplicitGemmTileTraitsINSA_25SM100_TMA_2SM_LOAD_IM2COLENSA_14ComposedLayoutINSA_7SwizzleILi3ELi4ELi3EEENSA_18smem_ptr_flag_bitsILi32EEENSV_INSB_IJNSC_ILi8EEESJ_EEENSB_IJSJ_SE_EEEEEEEvEENS14_INSA_18SM100_TMA_2SM_LOADENS16_INS17_ILi2ELi5ELi2EEES1A_NSV_INSB_IJSJ_NSC_ILi4EEEEEENSB_IJSE_SJ_EEEEEEEvEEEENS_8epilogue10collective18CollectiveEpilogueINS1Q_23Sm100TmaWarpSpecializedILi3ELi2ELi16ELb1ELb0EEEJNSB_IJSI_SI_SK_EEENSB_IJNSV_ISI_SE_EENSV_INSB_IJNSC_ILi16EEESD_EEES1L_EEEEESM_NSB_IJNSB_IJlllEEESE_SX_EEESM_S22_NS1Q_6fusion15FusionCallbacksIS1U_NS23_17LinearCombinationISM_fSM_fLNS_15FloatRoundStyleE2EEES1V_S20_JEEENSA_5SM1004TMEM4LOAD26SM100_TMEM_LOAD_32dp32b16xENSA_20SM90_TMA_LOAD_IM2COLENS16_INS17_ILi2ELi4ELi3EEES1A_NSV_INSB_IJS1B_S1X_EEENSB_IJS1X_SE_EEEEEEENSA_39AutoVectorizingCopyWithAssumedAlignmentILi128EEENSA_21SM90_TMA_STORE_IM2COLES2I_S2K_S2K_EEEvvEEEEvNT_6ParamsE:
	.zero		2944


//--------------------- SYMBOLS --------------------------

	.type		.nv.reservedSmem.offset0,@object
	.size		.nv.reservedSmem.offset0,0x4
	.type		.nv.reservedSmem.cap,@object
	.size		.nv.reservedSmem.cap,0x4
	.type		__assertfail,@function
